//
// Generated by NVIDIA NVVM Compiler
//
// Compiler Build ID: CL-36424714
// Cuda compilation tools, release 13.0, V13.0.88
// Based on NVVM 20.0.0
//

.version 9.0
.target sm_100
.address_size 64

	// .globl	_Z16cudamatScaleAddIiPdPiS0_d
.extern .shared .align 16 .b8 sdata[];

.visible .entry _Z16cudamatScaleAddIiPdPiS0_d(
	.param .u32 _Z16cudamatScaleAddIiPdPiS0_d_param_0,
	.param .u64 .ptr .align 1 _Z16cudamatScaleAddIiPdPiS0_d_param_1,
	.param .u64 .ptr .align 1 _Z16cudamatScaleAddIiPdPiS0_d_param_2,
	.param .u64 .ptr .align 1 _Z16cudamatScaleAddIiPdPiS0_d_param_3,
	.param .f64 _Z16cudamatScaleAddIiPdPiS0_d_param_4
)
{
	.reg .pred 	%p<12>;
	.reg .b32 	%r<32>;
	.reg .b64 	%rd<19>;
	.reg .b64 	%fd<22>;

	ld.param.u32 	%r16, [_Z16cudamatScaleAddIiPdPiS0_d_param_0];
	ld.param.u64 	%rd9, [_Z16cudamatScaleAddIiPdPiS0_d_param_1];
	ld.param.u64 	%rd10, [_Z16cudamatScaleAddIiPdPiS0_d_param_2];
	ld.param.u64 	%rd8, [_Z16cudamatScaleAddIiPdPiS0_d_param_3];
	ld.param.f64 	%fd1, [_Z16cudamatScaleAddIiPdPiS0_d_param_4];
	cvta.to.global.u64 	%rd1, %rd9;
	cvta.to.global.u64 	%rd2, %rd10;
	mov.u32 	%r17, %tid.x;
	mov.u32 	%r18, %ntid.x;
	mov.u32 	%r19, %ctaid.x;
	mad.lo.s32 	%r1, %r18, %r19, %r17;
	setp.ge.s32 	%p1, %r1, %r16;
	@%p1 bra 	$L__BB0_23;
	cvta.to.global.u64 	%rd11, %rd8;
	mul.wide.s32 	%rd12, %r1, 4;
	add.s64 	%rd13, %rd11, %rd12;
	ld.global.u32 	%r2, [%rd13];
	ld.global.u32 	%r3, [%rd13+4];
	setp.ge.s32 	%p2, %r2, %r3;
	@%p2 bra 	$L__BB0_23;
	sub.s32 	%r20, %r3, %r2;
	and.b32  	%r4, %r20, 3;
	setp.eq.s32 	%p3, %r4, 0;
	mov.u32 	%r29, %r2;
	@%p3 bra 	$L__BB0_8;
	neg.s32 	%r27, %r4;
	mov.u32 	%r29, %r2;
$L__BB0_4:
	.pragma "nounroll";
	mul.wide.s32 	%rd14, %r29, 8;
	add.s64 	%rd3, %rd1, %rd14;
	mul.wide.s32 	%rd15, %r29, 4;
	add.s64 	%rd16, %rd2, %rd15;
	ld.global.u32 	%r21, [%rd16];
	setp.eq.s32 	%p4, %r21, %r1;
	@%p4 bra 	$L__BB0_6;
	ld.global.f64 	%fd2, [%rd3];
	mul.f64 	%fd3, %fd1, %fd2;
	st.global.f64 	[%rd3], %fd3;
	bra.uni 	$L__BB0_7;
$L__BB0_6:
	ld.global.f64 	%fd4, [%rd3];
	fma.rn.f64 	%fd5, %fd1, %fd4, 0d3FF0000000000000;
	st.global.f64 	[%rd3], %fd5;
$L__BB0_7:
	add.s32 	%r29, %r29, 1;
	add.s32 	%r27, %r27, 1;
	setp.ne.s32 	%p5, %r27, 0;
	@%p5 bra 	$L__BB0_4;
$L__BB0_8:
	sub.s32 	%r22, %r2, %r3;
	setp.gt.u32 	%p6, %r22, -4;
	@%p6 bra 	$L__BB0_23;
	sub.s32 	%r30, %r29, %r3;
	add.s64 	%rd4, %rd2, 8;
	add.s64 	%rd5, %rd1, 16;
$L__BB0_10:
	mul.wide.s32 	%rd17, %r29, 4;
	add.s64 	%rd6, %rd4, %rd17;
	mul.wide.s32 	%rd18, %r29, 8;
	add.s64 	%rd7, %rd5, %rd18;
	ld.global.u32 	%r23, [%rd6+-8];
	setp.ne.s32 	%p7, %r23, %r1;
	@%p7 bra 	$L__BB0_12;
	ld.global.f64 	%fd8, [%rd7+-16];
	fma.rn.f64 	%fd9, %fd1, %fd8, 0d3FF0000000000000;
	st.global.f64 	[%rd7+-16], %fd9;
	bra.uni 	$L__BB0_13;
$L__BB0_12:
	ld.global.f64 	%fd6, [%rd7+-16];
	mul.f64 	%fd7, %fd1, %fd6;
	st.global.f64 	[%rd7+-16], %fd7;
$L__BB0_13:
	ld.global.u32 	%r24, [%rd6+-4];
	setp.eq.s32 	%p8, %r24, %r1;
	@%p8 bra 	$L__BB0_15;
	ld.global.f64 	%fd10, [%rd7+-8];
	mul.f64 	%fd11, %fd1, %fd10;
	st.global.f64 	[%rd7+-8], %fd11;
	bra.uni 	$L__BB0_16;
$L__BB0_15:
	ld.global.f64 	%fd12, [%rd7+-8];
	fma.rn.f64 	%fd13, %fd1, %fd12, 0d3FF0000000000000;
	st.global.f64 	[%rd7+-8], %fd13;
$L__BB0_16:
	ld.global.u32 	%r25, [%rd6];
	setp.eq.s32 	%p9, %r25, %r1;
	@%p9 bra 	$L__BB0_18;
	ld.global.f64 	%fd14, [%rd7];
	mul.f64 	%fd15, %fd1, %fd14;
	st.global.f64 	[%rd7], %fd15;
	bra.uni 	$L__BB0_19;
$L__BB0_18:
	ld.global.f64 	%fd16, [%rd7];
	fma.rn.f64 	%fd17, %fd1, %fd16, 0d3FF0000000000000;
	st.global.f64 	[%rd7], %fd17;
$L__BB0_19:
	ld.global.u32 	%r26, [%rd6+4];
	setp.eq.s32 	%p10, %r26, %r1;
	@%p10 bra 	$L__BB0_21;
	ld.global.f64 	%fd18, [%rd7+8];
	mul.f64 	%fd19, %fd1, %fd18;
	st.global.f64 	[%rd7+8], %fd19;
	bra.uni 	$L__BB0_22;
$L__BB0_21:
	ld.global.f64 	%fd20, [%rd7+8];
	fma.rn.f64 	%fd21, %fd1, %fd20, 0d3FF0000000000000;
	st.global.f64 	[%rd7+8], %fd21;
$L__BB0_22:
	add.s32 	%r29, %r29, 4;
	add.s32 	%r30, %r30, 4;
	setp.ne.s32 	%p11, %r30, 0;
	@%p11 bra 	$L__BB0_10;
$L__BB0_23:
	ret;

}
	// .globl	_Z15cudadiagprecondiPdPiS0_S_
.visible .entry _Z15cudadiagprecondiPdPiS0_S_(
	.param .u32 _Z15cudadiagprecondiPdPiS0_S__param_0,
	.param .u64 .ptr .align 1 _Z15cudadiagprecondiPdPiS0_S__param_1,
	.param .u64 .ptr .align 1 _Z15cudadiagprecondiPdPiS0_S__param_2,
	.param .u64 .ptr .align 1 _Z15cudadiagprecondiPdPiS0_S__param_3,
	.param .u64 .ptr .align 1 _Z15cudadiagprecondiPdPiS0_S__param_4
)
{
	.reg .pred 	%p<17>;
	.reg .b32 	%r<32>;
	.reg .b64 	%rd<28>;
	.reg .b64 	%fd<11>;

	ld.param.u32 	%r16, [_Z15cudadiagprecondiPdPiS0_S__param_0];
	ld.param.u64 	%rd11, [_Z15cudadiagprecondiPdPiS0_S__param_1];
	ld.param.u64 	%rd12, [_Z15cudadiagprecondiPdPiS0_S__param_2];
	ld.param.u64 	%rd9, [_Z15cudadiagprecondiPdPiS0_S__param_3];
	ld.param.u64 	%rd10, [_Z15cudadiagprecondiPdPiS0_S__param_4];
	cvta.to.global.u64 	%rd1, %rd11;
	cvta.to.global.u64 	%rd2, %rd12;
	mov.u32 	%r17, %tid.x;
	mov.u32 	%r18, %ntid.x;
	mov.u32 	%r19, %ctaid.x;
	mad.lo.s32 	%r1, %r18, %r19, %r17;
	setp.ge.s32 	%p1, %r1, %r16;
	@%p1 bra 	$L__BB1_28;
	cvta.to.global.u64 	%rd13, %rd9;
	mul.wide.s32 	%rd14, %r1, 4;
	add.s64 	%rd15, %rd13, %rd14;
	ld.global.u32 	%r2, [%rd15];
	ld.global.u32 	%r3, [%rd15+4];
	setp.ge.s32 	%p2, %r2, %r3;
	@%p2 bra 	$L__BB1_28;
	cvta.to.global.u64 	%rd16, %rd10;
	mul.wide.s32 	%rd17, %r1, 8;
	add.s64 	%rd3, %rd16, %rd17;
	sub.s32 	%r20, %r3, %r2;
	and.b32  	%r4, %r20, 3;
	setp.eq.s32 	%p3, %r4, 0;
	mov.u32 	%r29, %r2;
	@%p3 bra 	$L__BB1_9;
	neg.s32 	%r27, %r4;
	mov.u32 	%r29, %r2;
$L__BB1_4:
	.pragma "nounroll";
	mul.wide.s32 	%rd4, %r29, 8;
	mul.wide.s32 	%rd18, %r29, 4;
	add.s64 	%rd19, %rd2, %rd18;
	ld.global.u32 	%r21, [%rd19];
	setp.ne.s32 	%p4, %r21, %r1;
	@%p4 bra 	$L__BB1_8;
	add.s64 	%rd20, %rd1, %rd4;
	ld.global.f64 	%fd1, [%rd20];
	setp.neu.f64 	%p5, %fd1, 0d0000000000000000;
	@%p5 bra 	$L__BB1_7;
	mov.b64 	%rd21, 4607182418800017408;
	st.global.u64 	[%rd3], %rd21;
	bra.uni 	$L__BB1_8;
$L__BB1_7:
	rcp.rn.f64 	%fd6, %fd1;
	st.global.f64 	[%rd3], %fd6;
$L__BB1_8:
	add.s32 	%r29, %r29, 1;
	add.s32 	%r27, %r27, 1;
	setp.ne.s32 	%p6, %r27, 0;
	@%p6 bra 	$L__BB1_4;
$L__BB1_9:
	sub.s32 	%r22, %r2, %r3;
	setp.gt.u32 	%p7, %r22, -4;
	@%p7 bra 	$L__BB1_28;
	sub.s32 	%r30, %r29, %r3;
	add.s64 	%rd5, %rd2, 8;
	add.s64 	%rd6, %rd1, 16;
$L__BB1_11:
	mul.wide.s32 	%rd22, %r29, 4;
	add.s64 	%rd7, %rd5, %rd22;
	mul.wide.s32 	%rd23, %r29, 8;
	add.s64 	%rd8, %rd6, %rd23;
	ld.global.u32 	%r23, [%rd7+-8];
	setp.ne.s32 	%p8, %r23, %r1;
	@%p8 bra 	$L__BB1_15;
	ld.global.f64 	%fd2, [%rd8+-16];
	setp.eq.f64 	%p9, %fd2, 0d0000000000000000;
	@%p9 bra 	$L__BB1_14;
	rcp.rn.f64 	%fd7, %fd2;
	st.global.f64 	[%rd3], %fd7;
	bra.uni 	$L__BB1_15;
$L__BB1_14:
	mov.b64 	%rd24, 4607182418800017408;
	st.global.u64 	[%rd3], %rd24;
$L__BB1_15:
	ld.global.u32 	%r24, [%rd7+-4];
	setp.ne.s32 	%p10, %r24, %r1;
	@%p10 bra 	$L__BB1_19;
	ld.global.f64 	%fd3, [%rd8+-8];
	setp.neu.f64 	%p11, %fd3, 0d0000000000000000;
	@%p11 bra 	$L__BB1_18;
	mov.b64 	%rd25, 4607182418800017408;
	st.global.u64 	[%rd3], %rd25;
	bra.uni 	$L__BB1_19;
$L__BB1_18:
	rcp.rn.f64 	%fd8, %fd3;
	st.global.f64 	[%rd3], %fd8;
$L__BB1_19:
	ld.global.u32 	%r25, [%rd7];
	setp.ne.s32 	%p12, %r25, %r1;
	@%p12 bra 	$L__BB1_23;
	ld.global.f64 	%fd4, [%rd8];
	setp.neu.f64 	%p13, %fd4, 0d0000000000000000;
	@%p13 bra 	$L__BB1_22;
	mov.b64 	%rd26, 4607182418800017408;
	st.global.u64 	[%rd3], %rd26;
	bra.uni 	$L__BB1_23;
$L__BB1_22:
	rcp.rn.f64 	%fd9, %fd4;
	st.global.f64 	[%rd3], %fd9;
$L__BB1_23:
	ld.global.u32 	%r26, [%rd7+4];
	setp.ne.s32 	%p14, %r26, %r1;
	@%p14 bra 	$L__BB1_27;
	ld.global.f64 	%fd5, [%rd8+8];
	setp.neu.f64 	%p15, %fd5, 0d0000000000000000;
	@%p15 bra 	$L__BB1_26;
	mov.b64 	%rd27, 4607182418800017408;
	st.global.u64 	[%rd3], %rd27;
	bra.uni 	$L__BB1_27;
$L__BB1_26:
	rcp.rn.f64 	%fd10, %fd5;
	st.global.f64 	[%rd3], %fd10;
$L__BB1_27:
	add.s32 	%r29, %r29, 4;
	add.s32 	%r30, %r30, 4;
	setp.ne.s32 	%p16, %r30, 0;
	@%p16 bra 	$L__BB1_11;
$L__BB1_28:
	ret;

}
	// .globl	_Z12cudasetconstPddi
.visible .entry _Z12cudasetconstPddi(
	.param .u64 .ptr .align 1 _Z12cudasetconstPddi_param_0,
	.param .f64 _Z12cudasetconstPddi_param_1,
	.param .u32 _Z12cudasetconstPddi_param_2
)
{
	.reg .pred 	%p<2>;
	.reg .b32 	%r<6>;
	.reg .b64 	%rd<5>;
	.reg .b64 	%fd<2>;

	ld.param.u64 	%rd1, [_Z12cudasetconstPddi_param_0];
	ld.param.f64 	%fd1, [_Z12cudasetconstPddi_param_1];
	ld.param.u32 	%r2, [_Z12cudasetconstPddi_param_2];
	mov.u32 	%r3, %tid.x;
	mov.u32 	%r4, %ntid.x;
	mov.u32 	%r5, %ctaid.x;
	mad.lo.s32 	%r1, %r4, %r5, %r3;
	setp.ge.s32 	%p1, %r1, %r2;
	@%p1 bra 	$L__BB2_2;
	cvta.to.global.u64 	%rd2, %rd1;
	mul.wide.s32 	%rd3, %r1, 8;
	add.s64 	%rd4, %rd2, %rd3;
	st.global.f64 	[%rd4], %fd1;
$L__BB2_2:
	ret;

}
	// .globl	_Z11cudaSpmvCSRPdS_iS_PiS0_
.visible .entry _Z11cudaSpmvCSRPdS_iS_PiS0_(
	.param .u64 .ptr .align 1 _Z11cudaSpmvCSRPdS_iS_PiS0__param_0,
	.param .u64 .ptr .align 1 _Z11cudaSpmvCSRPdS_iS_PiS0__param_1,
	.param .u32 _Z11cudaSpmvCSRPdS_iS_PiS0__param_2,
	.param .u64 .ptr .align 1 _Z11cudaSpmvCSRPdS_iS_PiS0__param_3,
	.param .u64 .ptr .align 1 _Z11cudaSpmvCSRPdS_iS_PiS0__param_4,
	.param .u64 .ptr .align 1 _Z11cudaSpmvCSRPdS_iS_PiS0__param_5
)
{
	.reg .pred 	%p<11>;
	.reg .b32 	%r<65>;
	.reg .b64 	%rd<91>;
	.reg .b64 	%fd<112>;

	ld.param.u64 	%rd6, [_Z11cudaSpmvCSRPdS_iS_PiS0__param_0];
	ld.param.u64 	%rd8, [_Z11cudaSpmvCSRPdS_iS_PiS0__param_1];
	ld.param.u32 	%r23, [_Z11cudaSpmvCSRPdS_iS_PiS0__param_2];
	ld.param.u64 	%rd9, [_Z11cudaSpmvCSRPdS_iS_PiS0__param_3];
	ld.param.u64 	%rd10, [_Z11cudaSpmvCSRPdS_iS_PiS0__param_4];
	ld.param.u64 	%rd7, [_Z11cudaSpmvCSRPdS_iS_PiS0__param_5];
	cvta.to.global.u64 	%rd1, %rd9;
	cvta.to.global.u64 	%rd2, %rd8;
	cvta.to.global.u64 	%rd3, %rd10;
	mov.u32 	%r24, %tid.x;
	mov.u32 	%r25, %ntid.x;
	mov.u32 	%r26, %ctaid.x;
	mad.lo.s32 	%r1, %r25, %r26, %r24;
	setp.ge.s32 	%p1, %r1, %r23;
	@%p1 bra 	$L__BB3_15;
	cvta.to.global.u64 	%rd11, %rd7;
	mul.wide.s32 	%rd12, %r1, 4;
	add.s64 	%rd13, %rd11, %rd12;
	ld.global.u32 	%r60, [%rd13];
	ld.global.u32 	%r3, [%rd13+4];
	setp.ge.s32 	%p2, %r60, %r3;
	mov.f64 	%fd111, 0d0000000000000000;
	@%p2 bra 	$L__BB3_14;
	sub.s32 	%r4, %r3, %r60;
	and.b32  	%r5, %r4, 15;
	sub.s32 	%r27, %r60, %r3;
	setp.gt.u32 	%p3, %r27, -16;
	mov.f64 	%fd111, 0d0000000000000000;
	@%p3 bra 	$L__BB3_5;
	and.b32  	%r28, %r4, -16;
	neg.s32 	%r58, %r28;
	add.s64 	%rd4, %rd3, 32;
	add.s64 	%rd5, %rd1, 64;
	mov.f64 	%fd111, 0d0000000000000000;
$L__BB3_4:
	.pragma "nounroll";
	mul.wide.s32 	%rd14, %r60, 4;
	add.s64 	%rd15, %rd4, %rd14;
	mul.wide.s32 	%rd16, %r60, 8;
	add.s64 	%rd17, %rd5, %rd16;
	ld.global.u32 	%r29, [%rd15+-32];
	mul.wide.s32 	%rd18, %r29, 8;
	add.s64 	%rd19, %rd2, %rd18;
	ld.global.f64 	%fd18, [%rd19];
	ld.global.f64 	%fd19, [%rd17+-64];
	fma.rn.f64 	%fd20, %fd18, %fd19, %fd111;
	ld.global.u32 	%r30, [%rd15+-28];
	mul.wide.s32 	%rd20, %r30, 8;
	add.s64 	%rd21, %rd2, %rd20;
	ld.global.f64 	%fd21, [%rd21];
	ld.global.f64 	%fd22, [%rd17+-56];
	fma.rn.f64 	%fd23, %fd21, %fd22, %fd20;
	ld.global.u32 	%r31, [%rd15+-24];
	mul.wide.s32 	%rd22, %r31, 8;
	add.s64 	%rd23, %rd2, %rd22;
	ld.global.f64 	%fd24, [%rd23];
	ld.global.f64 	%fd25, [%rd17+-48];
	fma.rn.f64 	%fd26, %fd24, %fd25, %fd23;
	ld.global.u32 	%r32, [%rd15+-20];
	mul.wide.s32 	%rd24, %r32, 8;
	add.s64 	%rd25, %rd2, %rd24;
	ld.global.f64 	%fd27, [%rd25];
	ld.global.f64 	%fd28, [%rd17+-40];
	fma.rn.f64 	%fd29, %fd27, %fd28, %fd26;
	ld.global.u32 	%r33, [%rd15+-16];
	mul.wide.s32 	%rd26, %r33, 8;
	add.s64 	%rd27, %rd2, %rd26;
	ld.global.f64 	%fd30, [%rd27];
	ld.global.f64 	%fd31, [%rd17+-32];
	fma.rn.f64 	%fd32, %fd30, %fd31, %fd29;
	ld.global.u32 	%r34, [%rd15+-12];
	mul.wide.s32 	%rd28, %r34, 8;
	add.s64 	%rd29, %rd2, %rd28;
	ld.global.f64 	%fd33, [%rd29];
	ld.global.f64 	%fd34, [%rd17+-24];
	fma.rn.f64 	%fd35, %fd33, %fd34, %fd32;
	ld.global.u32 	%r35, [%rd15+-8];
	mul.wide.s32 	%rd30, %r35, 8;
	add.s64 	%rd31, %rd2, %rd30;
	ld.global.f64 	%fd36, [%rd31];
	ld.global.f64 	%fd37, [%rd17+-16];
	fma.rn.f64 	%fd38, %fd36, %fd37, %fd35;
	ld.global.u32 	%r36, [%rd15+-4];
	mul.wide.s32 	%rd32, %r36, 8;
	add.s64 	%rd33, %rd2, %rd32;
	ld.global.f64 	%fd39, [%rd33];
	ld.global.f64 	%fd40, [%rd17+-8];
	fma.rn.f64 	%fd41, %fd39, %fd40, %fd38;
	ld.global.u32 	%r37, [%rd15];
	mul.wide.s32 	%rd34, %r37, 8;
	add.s64 	%rd35, %rd2, %rd34;
	ld.global.f64 	%fd42, [%rd35];
	ld.global.f64 	%fd43, [%rd17];
	fma.rn.f64 	%fd44, %fd42, %fd43, %fd41;
	ld.global.u32 	%r38, [%rd15+4];
	mul.wide.s32 	%rd36, %r38, 8;
	add.s64 	%rd37, %rd2, %rd36;
	ld.global.f64 	%fd45, [%rd37];
	ld.global.f64 	%fd46, [%rd17+8];
	fma.rn.f64 	%fd47, %fd45, %fd46, %fd44;
	ld.global.u32 	%r39, [%rd15+8];
	mul.wide.s32 	%rd38, %r39, 8;
	add.s64 	%rd39, %rd2, %rd38;
	ld.global.f64 	%fd48, [%rd39];
	ld.global.f64 	%fd49, [%rd17+16];
	fma.rn.f64 	%fd50, %fd48, %fd49, %fd47;
	ld.global.u32 	%r40, [%rd15+12];
	mul.wide.s32 	%rd40, %r40, 8;
	add.s64 	%rd41, %rd2, %rd40;
	ld.global.f64 	%fd51, [%rd41];
	ld.global.f64 	%fd52, [%rd17+24];
	fma.rn.f64 	%fd53, %fd51, %fd52, %fd50;
	ld.global.u32 	%r41, [%rd15+16];
	mul.wide.s32 	%rd42, %r41, 8;
	add.s64 	%rd43, %rd2, %rd42;
	ld.global.f64 	%fd54, [%rd43];
	ld.global.f64 	%fd55, [%rd17+32];
	fma.rn.f64 	%fd56, %fd54, %fd55, %fd53;
	ld.global.u32 	%r42, [%rd15+20];
	mul.wide.s32 	%rd44, %r42, 8;
	add.s64 	%rd45, %rd2, %rd44;
	ld.global.f64 	%fd57, [%rd45];
	ld.global.f64 	%fd58, [%rd17+40];
	fma.rn.f64 	%fd59, %fd57, %fd58, %fd56;
	ld.global.u32 	%r43, [%rd15+24];
	mul.wide.s32 	%rd46, %r43, 8;
	add.s64 	%rd47, %rd2, %rd46;
	ld.global.f64 	%fd60, [%rd47];
	ld.global.f64 	%fd61, [%rd17+48];
	fma.rn.f64 	%fd62, %fd60, %fd61, %fd59;
	ld.global.u32 	%r44, [%rd15+28];
	mul.wide.s32 	%rd48, %r44, 8;
	add.s64 	%rd49, %rd2, %rd48;
	ld.global.f64 	%fd63, [%rd49];
	ld.global.f64 	%fd64, [%rd17+56];
	fma.rn.f64 	%fd111, %fd63, %fd64, %fd62;
	add.s32 	%r60, %r60, 16;
	add.s32 	%r58, %r58, 16;
	setp.ne.s32 	%p4, %r58, 0;
	@%p4 bra 	$L__BB3_4;
$L__BB3_5:
	setp.eq.s32 	%p5, %r5, 0;
	@%p5 bra 	$L__BB3_14;
	and.b32  	%r12, %r4, 7;
	setp.lt.u32 	%p6, %r5, 8;
	@%p6 bra 	$L__BB3_8;
	mul.wide.s32 	%rd50, %r60, 4;
	add.s64 	%rd51, %rd3, %rd50;
	ld.global.u32 	%r45, [%rd51];
	mul.wide.s32 	%rd52, %r45, 8;
	add.s64 	%rd53, %rd2, %rd52;
	ld.global.f64 	%fd66, [%rd53];
	mul.wide.s32 	%rd54, %r60, 8;
	add.s64 	%rd55, %rd1, %rd54;
	ld.global.f64 	%fd67, [%rd55];
	fma.rn.f64 	%fd68, %fd66, %fd67, %fd111;
	ld.global.u32 	%r46, [%rd51+4];
	mul.wide.s32 	%rd56, %r46, 8;
	add.s64 	%rd57, %rd2, %rd56;
	ld.global.f64 	%fd69, [%rd57];
	ld.global.f64 	%fd70, [%rd55+8];
	fma.rn.f64 	%fd71, %fd69, %fd70, %fd68;
	ld.global.u32 	%r47, [%rd51+8];
	mul.wide.s32 	%rd58, %r47, 8;
	add.s64 	%rd59, %rd2, %rd58;
	ld.global.f64 	%fd72, [%rd59];
	ld.global.f64 	%fd73, [%rd55+16];
	fma.rn.f64 	%fd74, %fd72, %fd73, %fd71;
	ld.global.u32 	%r48, [%rd51+12];
	mul.wide.s32 	%rd60, %r48, 8;
	add.s64 	%rd61, %rd2, %rd60;
	ld.global.f64 	%fd75, [%rd61];
	ld.global.f64 	%fd76, [%rd55+24];
	fma.rn.f64 	%fd77, %fd75, %fd76, %fd74;
	ld.global.u32 	%r49, [%rd51+16];
	mul.wide.s32 	%rd62, %r49, 8;
	add.s64 	%rd63, %rd2, %rd62;
	ld.global.f64 	%fd78, [%rd63];
	ld.global.f64 	%fd79, [%rd55+32];
	fma.rn.f64 	%fd80, %fd78, %fd79, %fd77;
	ld.global.u32 	%r50, [%rd51+20];
	mul.wide.s32 	%rd64, %r50, 8;
	add.s64 	%rd65, %rd2, %rd64;
	ld.global.f64 	%fd81, [%rd65];
	ld.global.f64 	%fd82, [%rd55+40];
	fma.rn.f64 	%fd83, %fd81, %fd82, %fd80;
	ld.global.u32 	%r51, [%rd51+24];
	mul.wide.s32 	%rd66, %r51, 8;
	add.s64 	%rd67, %rd2, %rd66;
	ld.global.f64 	%fd84, [%rd67];
	ld.global.f64 	%fd85, [%rd55+48];
	fma.rn.f64 	%fd86, %fd84, %fd85, %fd83;
	ld.global.u32 	%r52, [%rd51+28];
	mul.wide.s32 	%rd68, %r52, 8;
	add.s64 	%rd69, %rd2, %rd68;
	ld.global.f64 	%fd87, [%rd69];
	ld.global.f64 	%fd88, [%rd55+56];
	fma.rn.f64 	%fd111, %fd87, %fd88, %fd86;
	add.s32 	%r60, %r60, 8;
$L__BB3_8:
	setp.eq.s32 	%p7, %r12, 0;
	@%p7 bra 	$L__BB3_14;
	and.b32  	%r15, %r4, 3;
	setp.lt.u32 	%p8, %r12, 4;
	@%p8 bra 	$L__BB3_11;
	mul.wide.s32 	%rd70, %r60, 4;
	add.s64 	%rd71, %rd3, %rd70;
	ld.global.u32 	%r53, [%rd71];
	mul.wide.s32 	%rd72, %r53, 8;
	add.s64 	%rd73, %rd2, %rd72;
	ld.global.f64 	%fd90, [%rd73];
	mul.wide.s32 	%rd74, %r60, 8;
	add.s64 	%rd75, %rd1, %rd74;
	ld.global.f64 	%fd91, [%rd75];
	fma.rn.f64 	%fd92, %fd90, %fd91, %fd111;
	ld.global.u32 	%r54, [%rd71+4];
	mul.wide.s32 	%rd76, %r54, 8;
	add.s64 	%rd77, %rd2, %rd76;
	ld.global.f64 	%fd93, [%rd77];
	ld.global.f64 	%fd94, [%rd75+8];
	fma.rn.f64 	%fd95, %fd93, %fd94, %fd92;
	ld.global.u32 	%r55, [%rd71+8];
	mul.wide.s32 	%rd78, %r55, 8;
	add.s64 	%rd79, %rd2, %rd78;
	ld.global.f64 	%fd96, [%rd79];
	ld.global.f64 	%fd97, [%rd75+16];
	fma.rn.f64 	%fd98, %fd96, %fd97, %fd95;
	ld.global.u32 	%r56, [%rd71+12];
	mul.wide.s32 	%rd80, %r56, 8;
	add.s64 	%rd81, %rd2, %rd80;
	ld.global.f64 	%fd99, [%rd81];
	ld.global.f64 	%fd100, [%rd75+24];
	fma.rn.f64 	%fd111, %fd99, %fd100, %fd98;
	add.s32 	%r60, %r60, 4;
$L__BB3_11:
	setp.eq.s32 	%p9, %r15, 0;
	@%p9 bra 	$L__BB3_14;
	neg.s32 	%r63, %r15;
$L__BB3_13:
	.pragma "nounroll";
	mul.wide.s32 	%rd82, %r60, 8;
	add.s64 	%rd83, %rd1, %rd82;
	mul.wide.s32 	%rd84, %r60, 4;
	add.s64 	%rd85, %rd3, %rd84;
	ld.global.u32 	%r57, [%rd85];
	mul.wide.s32 	%rd86, %r57, 8;
	add.s64 	%rd87, %rd2, %rd86;
	ld.global.f64 	%fd101, [%rd87];
	ld.global.f64 	%fd102, [%rd83];
	fma.rn.f64 	%fd111, %fd101, %fd102, %fd111;
	add.s32 	%r60, %r60, 1;
	add.s32 	%r63, %r63, 1;
	setp.ne.s32 	%p10, %r63, 0;
	@%p10 bra 	$L__BB3_13;
$L__BB3_14:
	cvta.to.global.u64 	%rd88, %rd6;
	mul.wide.s32 	%rd89, %r1, 8;
	add.s64 	%rd90, %rd88, %rd89;
	st.global.f64 	[%rd90], %fd111;
$L__BB3_15:
	ret;

}
	// .globl	_Z11cudaSpmvCSCPdS_iS_PiS0_
.visible .entry _Z11cudaSpmvCSCPdS_iS_PiS0_(
	.param .u64 .ptr .align 1 _Z11cudaSpmvCSCPdS_iS_PiS0__param_0,
	.param .u64 .ptr .align 1 _Z11cudaSpmvCSCPdS_iS_PiS0__param_1,
	.param .u32 _Z11cudaSpmvCSCPdS_iS_PiS0__param_2,
	.param .u64 .ptr .align 1 _Z11cudaSpmvCSCPdS_iS_PiS0__param_3,
	.param .u64 .ptr .align 1 _Z11cudaSpmvCSCPdS_iS_PiS0__param_4,
	.param .u64 .ptr .align 1 _Z11cudaSpmvCSCPdS_iS_PiS0__param_5
)
{
	.reg .pred 	%p<11>;
	.reg .b32 	%r<65>;
	.reg .b64 	%rd<92>;
	.reg .b64 	%fd<117>;

	ld.param.u64 	%rd8, [_Z11cudaSpmvCSCPdS_iS_PiS0__param_0];
	ld.param.u64 	%rd5, [_Z11cudaSpmvCSCPdS_iS_PiS0__param_1];
	ld.param.u32 	%r23, [_Z11cudaSpmvCSCPdS_iS_PiS0__param_2];
	ld.param.u64 	%rd9, [_Z11cudaSpmvCSCPdS_iS_PiS0__param_3];
	ld.param.u64 	%rd7, [_Z11cudaSpmvCSCPdS_iS_PiS0__param_5];
	cvta.to.global.u64 	%rd1, %rd8;
	cvta.to.global.u64 	%rd2, %rd9;
	mov.u32 	%r24, %tid.x;
	mov.u32 	%r25, %ntid.x;
	mov.u32 	%r26, %ctaid.x;
	mad.lo.s32 	%r1, %r25, %r26, %r24;
	setp.ge.s32 	%p1, %r1, %r23;
	@%p1 bra 	$L__BB4_14;
	cvta.to.global.u64 	%rd10, %rd7;
	mul.wide.s32 	%rd11, %r1, 4;
	add.s64 	%rd12, %rd10, %rd11;
	ld.global.u32 	%r60, [%rd12];
	ld.global.u32 	%r3, [%rd12+4];
	setp.ge.s32 	%p2, %r60, %r3;
	@%p2 bra 	$L__BB4_14;
	cvta.to.global.u64 	%rd13, %rd5;
	mul.wide.s32 	%rd14, %r1, 8;
	add.s64 	%rd3, %rd13, %rd14;
	sub.s32 	%r4, %r3, %r60;
	sub.s32 	%r27, %r60, %r3;
	setp.gt.u32 	%p3, %r27, -16;
	@%p3 bra 	$L__BB4_5;
	and.b32  	%r28, %r4, -16;
	neg.s32 	%r58, %r28;
$L__BB4_4:
	.pragma "nounroll";
	ld.param.u64 	%rd90, [_Z11cudaSpmvCSCPdS_iS_PiS0__param_4];
	mul.wide.s32 	%rd15, %r60, 8;
	add.s64 	%rd16, %rd2, %rd15;
	mul.wide.s32 	%rd17, %r60, 4;
	cvta.to.global.u64 	%rd18, %rd90;
	add.s64 	%rd19, %rd18, %rd17;
	ld.global.f64 	%fd1, [%rd3];
	ld.global.f64 	%fd2, [%rd16];
	mul.f64 	%fd3, %fd1, %fd2;
	ld.global.u32 	%r29, [%rd19];
	mul.wide.s32 	%rd20, %r29, 8;
	add.s64 	%rd21, %rd1, %rd20;
	atom.global.add.f64 	%fd4, [%rd21], %fd3;
	ld.global.f64 	%fd5, [%rd3];
	ld.global.f64 	%fd6, [%rd16+8];
	mul.f64 	%fd7, %fd5, %fd6;
	ld.global.u32 	%r30, [%rd19+4];
	mul.wide.s32 	%rd22, %r30, 8;
	add.s64 	%rd23, %rd1, %rd22;
	atom.global.add.f64 	%fd8, [%rd23], %fd7;
	ld.global.f64 	%fd9, [%rd3];
	ld.global.f64 	%fd10, [%rd16+16];
	mul.f64 	%fd11, %fd9, %fd10;
	ld.global.u32 	%r31, [%rd19+8];
	mul.wide.s32 	%rd24, %r31, 8;
	add.s64 	%rd25, %rd1, %rd24;
	atom.global.add.f64 	%fd12, [%rd25], %fd11;
	ld.global.f64 	%fd13, [%rd3];
	ld.global.f64 	%fd14, [%rd16+24];
	mul.f64 	%fd15, %fd13, %fd14;
	ld.global.u32 	%r32, [%rd19+12];
	mul.wide.s32 	%rd26, %r32, 8;
	add.s64 	%rd27, %rd1, %rd26;
	atom.global.add.f64 	%fd16, [%rd27], %fd15;
	ld.global.f64 	%fd17, [%rd3];
	ld.global.f64 	%fd18, [%rd16+32];
	mul.f64 	%fd19, %fd17, %fd18;
	ld.global.u32 	%r33, [%rd19+16];
	mul.wide.s32 	%rd28, %r33, 8;
	add.s64 	%rd29, %rd1, %rd28;
	atom.global.add.f64 	%fd20, [%rd29], %fd19;
	ld.global.f64 	%fd21, [%rd3];
	ld.global.f64 	%fd22, [%rd16+40];
	mul.f64 	%fd23, %fd21, %fd22;
	ld.global.u32 	%r34, [%rd19+20];
	mul.wide.s32 	%rd30, %r34, 8;
	add.s64 	%rd31, %rd1, %rd30;
	atom.global.add.f64 	%fd24, [%rd31], %fd23;
	ld.global.f64 	%fd25, [%rd3];
	ld.global.f64 	%fd26, [%rd16+48];
	mul.f64 	%fd27, %fd25, %fd26;
	ld.global.u32 	%r35, [%rd19+24];
	mul.wide.s32 	%rd32, %r35, 8;
	add.s64 	%rd33, %rd1, %rd32;
	atom.global.add.f64 	%fd28, [%rd33], %fd27;
	ld.global.f64 	%fd29, [%rd3];
	ld.global.f64 	%fd30, [%rd16+56];
	mul.f64 	%fd31, %fd29, %fd30;
	ld.global.u32 	%r36, [%rd19+28];
	mul.wide.s32 	%rd34, %r36, 8;
	add.s64 	%rd35, %rd1, %rd34;
	atom.global.add.f64 	%fd32, [%rd35], %fd31;
	ld.global.f64 	%fd33, [%rd3];
	ld.global.f64 	%fd34, [%rd16+64];
	mul.f64 	%fd35, %fd33, %fd34;
	ld.global.u32 	%r37, [%rd19+32];
	mul.wide.s32 	%rd36, %r37, 8;
	add.s64 	%rd37, %rd1, %rd36;
	atom.global.add.f64 	%fd36, [%rd37], %fd35;
	ld.global.f64 	%fd37, [%rd3];
	ld.global.f64 	%fd38, [%rd16+72];
	mul.f64 	%fd39, %fd37, %fd38;
	ld.global.u32 	%r38, [%rd19+36];
	mul.wide.s32 	%rd38, %r38, 8;
	add.s64 	%rd39, %rd1, %rd38;
	atom.global.add.f64 	%fd40, [%rd39], %fd39;
	ld.global.f64 	%fd41, [%rd3];
	ld.global.f64 	%fd42, [%rd16+80];
	mul.f64 	%fd43, %fd41, %fd42;
	ld.global.u32 	%r39, [%rd19+40];
	mul.wide.s32 	%rd40, %r39, 8;
	add.s64 	%rd41, %rd1, %rd40;
	atom.global.add.f64 	%fd44, [%rd41], %fd43;
	ld.global.f64 	%fd45, [%rd3];
	ld.global.f64 	%fd46, [%rd16+88];
	mul.f64 	%fd47, %fd45, %fd46;
	ld.global.u32 	%r40, [%rd19+44];
	mul.wide.s32 	%rd42, %r40, 8;
	add.s64 	%rd43, %rd1, %rd42;
	atom.global.add.f64 	%fd48, [%rd43], %fd47;
	ld.global.f64 	%fd49, [%rd3];
	ld.global.f64 	%fd50, [%rd16+96];
	mul.f64 	%fd51, %fd49, %fd50;
	ld.global.u32 	%r41, [%rd19+48];
	mul.wide.s32 	%rd44, %r41, 8;
	add.s64 	%rd45, %rd1, %rd44;
	atom.global.add.f64 	%fd52, [%rd45], %fd51;
	ld.global.f64 	%fd53, [%rd3];
	ld.global.f64 	%fd54, [%rd16+104];
	mul.f64 	%fd55, %fd53, %fd54;
	ld.global.u32 	%r42, [%rd19+52];
	mul.wide.s32 	%rd46, %r42, 8;
	add.s64 	%rd47, %rd1, %rd46;
	atom.global.add.f64 	%fd56, [%rd47], %fd55;
	ld.global.f64 	%fd57, [%rd3];
	ld.global.f64 	%fd58, [%rd16+112];
	mul.f64 	%fd59, %fd57, %fd58;
	ld.global.u32 	%r43, [%rd19+56];
	mul.wide.s32 	%rd48, %r43, 8;
	add.s64 	%rd49, %rd1, %rd48;
	atom.global.add.f64 	%fd60, [%rd49], %fd59;
	ld.global.f64 	%fd61, [%rd3];
	ld.global.f64 	%fd62, [%rd16+120];
	mul.f64 	%fd63, %fd61, %fd62;
	ld.global.u32 	%r44, [%rd19+60];
	mul.wide.s32 	%rd50, %r44, 8;
	add.s64 	%rd51, %rd1, %rd50;
	atom.global.add.f64 	%fd64, [%rd51], %fd63;
	add.s32 	%r60, %r60, 16;
	add.s32 	%r58, %r58, 16;
	setp.ne.s32 	%p4, %r58, 0;
	@%p4 bra 	$L__BB4_4;
$L__BB4_5:
	and.b32  	%r11, %r4, 15;
	setp.eq.s32 	%p5, %r11, 0;
	@%p5 bra 	$L__BB4_14;
	ld.param.u64 	%rd91, [_Z11cudaSpmvCSCPdS_iS_PiS0__param_4];
	cvta.to.global.u64 	%rd4, %rd91;
	and.b32  	%r12, %r4, 7;
	setp.lt.u32 	%p6, %r11, 8;
	@%p6 bra 	$L__BB4_8;
	ld.global.f64 	%fd65, [%rd3];
	mul.wide.s32 	%rd52, %r60, 8;
	add.s64 	%rd53, %rd2, %rd52;
	ld.global.f64 	%fd66, [%rd53];
	mul.f64 	%fd67, %fd65, %fd66;
	mul.wide.s32 	%rd54, %r60, 4;
	add.s64 	%rd55, %rd4, %rd54;
	ld.global.u32 	%r45, [%rd55];
	mul.wide.s32 	%rd56, %r45, 8;
	add.s64 	%rd57, %rd1, %rd56;
	atom.global.add.f64 	%fd68, [%rd57], %fd67;
	ld.global.f64 	%fd69, [%rd3];
	ld.global.f64 	%fd70, [%rd53+8];
	mul.f64 	%fd71, %fd69, %fd70;
	ld.global.u32 	%r46, [%rd55+4];
	mul.wide.s32 	%rd58, %r46, 8;
	add.s64 	%rd59, %rd1, %rd58;
	atom.global.add.f64 	%fd72, [%rd59], %fd71;
	ld.global.f64 	%fd73, [%rd3];
	ld.global.f64 	%fd74, [%rd53+16];
	mul.f64 	%fd75, %fd73, %fd74;
	ld.global.u32 	%r47, [%rd55+8];
	mul.wide.s32 	%rd60, %r47, 8;
	add.s64 	%rd61, %rd1, %rd60;
	atom.global.add.f64 	%fd76, [%rd61], %fd75;
	ld.global.f64 	%fd77, [%rd3];
	ld.global.f64 	%fd78, [%rd53+24];
	mul.f64 	%fd79, %fd77, %fd78;
	ld.global.u32 	%r48, [%rd55+12];
	mul.wide.s32 	%rd62, %r48, 8;
	add.s64 	%rd63, %rd1, %rd62;
	atom.global.add.f64 	%fd80, [%rd63], %fd79;
	ld.global.f64 	%fd81, [%rd3];
	ld.global.f64 	%fd82, [%rd53+32];
	mul.f64 	%fd83, %fd81, %fd82;
	ld.global.u32 	%r49, [%rd55+16];
	mul.wide.s32 	%rd64, %r49, 8;
	add.s64 	%rd65, %rd1, %rd64;
	atom.global.add.f64 	%fd84, [%rd65], %fd83;
	ld.global.f64 	%fd85, [%rd3];
	ld.global.f64 	%fd86, [%rd53+40];
	mul.f64 	%fd87, %fd85, %fd86;
	ld.global.u32 	%r50, [%rd55+20];
	mul.wide.s32 	%rd66, %r50, 8;
	add.s64 	%rd67, %rd1, %rd66;
	atom.global.add.f64 	%fd88, [%rd67], %fd87;
	ld.global.f64 	%fd89, [%rd3];
	ld.global.f64 	%fd90, [%rd53+48];
	mul.f64 	%fd91, %fd89, %fd90;
	ld.global.u32 	%r51, [%rd55+24];
	mul.wide.s32 	%rd68, %r51, 8;
	add.s64 	%rd69, %rd1, %rd68;
	atom.global.add.f64 	%fd92, [%rd69], %fd91;
	ld.global.f64 	%fd93, [%rd3];
	ld.global.f64 	%fd94, [%rd53+56];
	mul.f64 	%fd95, %fd93, %fd94;
	ld.global.u32 	%r52, [%rd55+28];
	mul.wide.s32 	%rd70, %r52, 8;
	add.s64 	%rd71, %rd1, %rd70;
	atom.global.add.f64 	%fd96, [%rd71], %fd95;
	add.s32 	%r60, %r60, 8;
$L__BB4_8:
	setp.eq.s32 	%p7, %r12, 0;
	@%p7 bra 	$L__BB4_14;
	and.b32  	%r15, %r4, 3;
	setp.lt.u32 	%p8, %r12, 4;
	@%p8 bra 	$L__BB4_11;
	ld.global.f64 	%fd97, [%rd3];
	mul.wide.s32 	%rd72, %r60, 8;
	add.s64 	%rd73, %rd2, %rd72;
	ld.global.f64 	%fd98, [%rd73];
	mul.f64 	%fd99, %fd97, %fd98;
	mul.wide.s32 	%rd74, %r60, 4;
	add.s64 	%rd75, %rd4, %rd74;
	ld.global.u32 	%r53, [%rd75];
	mul.wide.s32 	%rd76, %r53, 8;
	add.s64 	%rd77, %rd1, %rd76;
	atom.global.add.f64 	%fd100, [%rd77], %fd99;
	ld.global.f64 	%fd101, [%rd3];
	ld.global.f64 	%fd102, [%rd73+8];
	mul.f64 	%fd103, %fd101, %fd102;
	ld.global.u32 	%r54, [%rd75+4];
	mul.wide.s32 	%rd78, %r54, 8;
	add.s64 	%rd79, %rd1, %rd78;
	atom.global.add.f64 	%fd104, [%rd79], %fd103;
	ld.global.f64 	%fd105, [%rd3];
	ld.global.f64 	%fd106, [%rd73+16];
	mul.f64 	%fd107, %fd105, %fd106;
	ld.global.u32 	%r55, [%rd75+8];
	mul.wide.s32 	%rd80, %r55, 8;
	add.s64 	%rd81, %rd1, %rd80;
	atom.global.add.f64 	%fd108, [%rd81], %fd107;
	ld.global.f64 	%fd109, [%rd3];
	ld.global.f64 	%fd110, [%rd73+24];
	mul.f64 	%fd111, %fd109, %fd110;
	ld.global.u32 	%r56, [%rd75+12];
	mul.wide.s32 	%rd82, %r56, 8;
	add.s64 	%rd83, %rd1, %rd82;
	atom.global.add.f64 	%fd112, [%rd83], %fd111;
	add.s32 	%r60, %r60, 4;
$L__BB4_11:
	setp.eq.s32 	%p9, %r15, 0;
	@%p9 bra 	$L__BB4_14;
	neg.s32 	%r63, %r15;
$L__BB4_13:
	.pragma "nounroll";
	mul.wide.s32 	%rd84, %r60, 4;
	add.s64 	%rd85, %rd4, %rd84;
	mul.wide.s32 	%rd86, %r60, 8;
	add.s64 	%rd87, %rd2, %rd86;
	ld.global.f64 	%fd113, [%rd3];
	ld.global.f64 	%fd114, [%rd87];
	mul.f64 	%fd115, %fd113, %fd114;
	ld.global.u32 	%r57, [%rd85];
	mul.wide.s32 	%rd88, %r57, 8;
	add.s64 	%rd89, %rd1, %rd88;
	atom.global.add.f64 	%fd116, [%rd89], %fd115;
	add.s32 	%r60, %r60, 1;
	add.s32 	%r63, %r63, 1;
	setp.ne.s32 	%p10, %r63, 0;
	@%p10 bra 	$L__BB4_13;
$L__BB4_14:
	ret;

}
	// .globl	_Z9cudaaxpbyPdS_ddi
.visible .entry _Z9cudaaxpbyPdS_ddi(
	.param .u64 .ptr .align 1 _Z9cudaaxpbyPdS_ddi_param_0,
	.param .u64 .ptr .align 1 _Z9cudaaxpbyPdS_ddi_param_1,
	.param .f64 _Z9cudaaxpbyPdS_ddi_param_2,
	.param .f64 _Z9cudaaxpbyPdS_ddi_param_3,
	.param .u32 _Z9cudaaxpbyPdS_ddi_param_4
)
{
	.reg .pred 	%p<2>;
	.reg .b32 	%r<6>;
	.reg .b64 	%rd<8>;
	.reg .b64 	%fd<7>;

	ld.param.u64 	%rd1, [_Z9cudaaxpbyPdS_ddi_param_0];
	ld.param.u64 	%rd2, [_Z9cudaaxpbyPdS_ddi_param_1];
	ld.param.f64 	%fd1, [_Z9cudaaxpbyPdS_ddi_param_2];
	ld.param.f64 	%fd2, [_Z9cudaaxpbyPdS_ddi_param_3];
	ld.param.u32 	%r2, [_Z9cudaaxpbyPdS_ddi_param_4];
	mov.u32 	%r3, %tid.x;
	mov.u32 	%r4, %ntid.x;
	mov.u32 	%r5, %ctaid.x;
	mad.lo.s32 	%r1, %r4, %r5, %r3;
	setp.ge.s32 	%p1, %r1, %r2;
	@%p1 bra 	$L__BB5_2;
	cvta.to.global.u64 	%rd3, %rd2;
	cvta.to.global.u64 	%rd4, %rd1;
	mul.wide.s32 	%rd5, %r1, 8;
	add.s64 	%rd6, %rd3, %rd5;
	ld.global.f64 	%fd3, [%rd6];
	add.s64 	%rd7, %rd4, %rd5;
	ld.global.f64 	%fd4, [%rd7];
	mul.f64 	%fd5, %fd2, %fd4;
	fma.rn.f64 	%fd6, %fd1, %fd3, %fd5;
	st.global.f64 	[%rd7], %fd6;
$L__BB5_2:
	ret;

}
	// .globl	_Z12cudayequalsxPdS_i
.visible .entry _Z12cudayequalsxPdS_i(
	.param .u64 .ptr .align 1 _Z12cudayequalsxPdS_i_param_0,
	.param .u64 .ptr .align 1 _Z12cudayequalsxPdS_i_param_1,
	.param .u32 _Z12cudayequalsxPdS_i_param_2
)
{
	.reg .pred 	%p<2>;
	.reg .b32 	%r<6>;
	.reg .b64 	%rd<8>;
	.reg .b64 	%fd<2>;

	ld.param.u64 	%rd1, [_Z12cudayequalsxPdS_i_param_0];
	ld.param.u64 	%rd2, [_Z12cudayequalsxPdS_i_param_1];
	ld.param.u32 	%r2, [_Z12cudayequalsxPdS_i_param_2];
	mov.u32 	%r3, %tid.x;
	mov.u32 	%r4, %ntid.x;
	mov.u32 	%r5, %ctaid.x;
	mad.lo.s32 	%r1, %r4, %r5, %r3;
	setp.ge.s32 	%p1, %r1, %r2;
	@%p1 bra 	$L__BB6_2;
	cvta.to.global.u64 	%rd3, %rd2;
	cvta.to.global.u64 	%rd4, %rd1;
	mul.wide.s32 	%rd5, %r1, 8;
	add.s64 	%rd6, %rd3, %rd5;
	ld.global.f64 	%fd1, [%rd6];
	add.s64 	%rd7, %rd4, %rd5;
	st.global.f64 	[%rd7], %fd1;
$L__BB6_2:
	ret;

}
	// .globl	_Z9cudadotxyPdS_S_j
.visible .entry _Z9cudadotxyPdS_S_j(
	.param .u64 .ptr .align 1 _Z9cudadotxyPdS_S_j_param_0,
	.param .u64 .ptr .align 1 _Z9cudadotxyPdS_S_j_param_1,
	.param .u64 .ptr .align 1 _Z9cudadotxyPdS_S_j_param_2,
	.param .u32 _Z9cudadotxyPdS_S_j_param_3
)
{
	.reg .pred 	%p<7>;
	.reg .b32 	%r<17>;
	.reg .b64 	%rd<15>;
	.reg .b64 	%fd<19>;

	ld.param.u64 	%rd4, [_Z9cudadotxyPdS_S_j_param_0];
	ld.param.u64 	%rd5, [_Z9cudadotxyPdS_S_j_param_1];
	ld.param.u64 	%rd3, [_Z9cudadotxyPdS_S_j_param_2];
	ld.param.u32 	%r9, [_Z9cudadotxyPdS_S_j_param_3];
	cvta.to.global.u64 	%rd1, %rd5;
	cvta.to.global.u64 	%rd2, %rd4;
	mov.u32 	%r1, %tid.x;
	mov.u32 	%r2, %ctaid.x;
	mov.u32 	%r16, %ntid.x;
	mul.lo.s32 	%r10, %r16, %r2;
	shl.b32 	%r11, %r10, 1;
	add.s32 	%r4, %r11, %r1;
	setp.ge.u32 	%p1, %r4, %r9;
	mov.f64 	%fd16, 0d0000000000000000;
	@%p1 bra 	$L__BB7_2;
	mul.wide.u32 	%rd6, %r4, 8;
	add.s64 	%rd7, %rd2, %rd6;
	ld.global.f64 	%fd9, [%rd7];
	add.s64 	%rd8, %rd1, %rd6;
	ld.global.f64 	%fd10, [%rd8];
	mul.f64 	%fd16, %fd9, %fd10;
$L__BB7_2:
	add.s32 	%r5, %r4, %r16;
	setp.ge.u32 	%p2, %r5, %r9;
	@%p2 bra 	$L__BB7_4;
	mul.wide.u32 	%rd9, %r5, 8;
	add.s64 	%rd10, %rd2, %rd9;
	ld.global.f64 	%fd11, [%rd10];
	add.s64 	%rd11, %rd1, %rd9;
	ld.global.f64 	%fd12, [%rd11];
	fma.rn.f64 	%fd16, %fd11, %fd12, %fd16;
$L__BB7_4:
	shl.b32 	%r12, %r1, 3;
	mov.u32 	%r13, sdata;
	add.s32 	%r6, %r13, %r12;
	st.shared.f64 	[%r6], %fd16;
	bar.sync 	0;
	setp.lt.u32 	%p3, %r16, 2;
	@%p3 bra 	$L__BB7_8;
$L__BB7_5:
	shr.u32 	%r8, %r16, 1;
	setp.ge.u32 	%p4, %r1, %r8;
	@%p4 bra 	$L__BB7_7;
	shl.b32 	%r14, %r8, 3;
	add.s32 	%r15, %r6, %r14;
	ld.shared.f64 	%fd13, [%r15];
	add.f64 	%fd16, %fd16, %fd13;
	st.shared.f64 	[%r6], %fd16;
$L__BB7_7:
	bar.sync 	0;
	setp.gt.u32 	%p5, %r16, 3;
	mov.u32 	%r16, %r8;
	@%p5 bra 	$L__BB7_5;
$L__BB7_8:
	setp.ne.s32 	%p6, %r1, 0;
	@%p6 bra 	$L__BB7_10;
	ld.shared.f64 	%fd14, [sdata];
	cvta.to.global.u64 	%rd12, %rd3;
	mul.wide.u32 	%rd13, %r2, 8;
	add.s64 	%rd14, %rd12, %rd13;
	st.global.f64 	[%rd14], %fd14;
$L__BB7_10:
	ret;

}
	// .globl	_Z12cudazaxpbypcPdS_S_ddi
.visible .entry _Z12cudazaxpbypcPdS_S_ddi(
	.param .u64 .ptr .align 1 _Z12cudazaxpbypcPdS_S_ddi_param_0,
	.param .u64 .ptr .align 1 _Z12cudazaxpbypcPdS_S_ddi_param_1,
	.param .u64 .ptr .align 1 _Z12cudazaxpbypcPdS_S_ddi_param_2,
	.param .f64 _Z12cudazaxpbypcPdS_S_ddi_param_3,
	.param .f64 _Z12cudazaxpbypcPdS_S_ddi_param_4,
	.param .u32 _Z12cudazaxpbypcPdS_S_ddi_param_5
)
{
	.reg .pred 	%p<2>;
	.reg .b32 	%r<6>;
	.reg .b64 	%rd<11>;
	.reg .b64 	%fd<8>;

	ld.param.u64 	%rd1, [_Z12cudazaxpbypcPdS_S_ddi_param_0];
	ld.param.u64 	%rd2, [_Z12cudazaxpbypcPdS_S_ddi_param_1];
	ld.param.u64 	%rd3, [_Z12cudazaxpbypcPdS_S_ddi_param_2];
	ld.param.f64 	%fd1, [_Z12cudazaxpbypcPdS_S_ddi_param_3];
	ld.param.f64 	%fd2, [_Z12cudazaxpbypcPdS_S_ddi_param_4];
	ld.param.u32 	%r2, [_Z12cudazaxpbypcPdS_S_ddi_param_5];
	mov.u32 	%r3, %tid.x;
	mov.u32 	%r4, %ntid.x;
	mov.u32 	%r5, %ctaid.x;
	mad.lo.s32 	%r1, %r4, %r5, %r3;
	setp.ge.s32 	%p1, %r1, %r2;
	@%p1 bra 	$L__BB8_2;
	cvta.to.global.u64 	%rd4, %rd1;
	cvta.to.global.u64 	%rd5, %rd2;
	cvta.to.global.u64 	%rd6, %rd3;
	mul.wide.s32 	%rd7, %r1, 8;
	add.s64 	%rd8, %rd4, %rd7;
	ld.global.f64 	%fd3, [%rd8];
	add.s64 	%rd9, %rd5, %rd7;
	ld.global.f64 	%fd4, [%rd9];
	fma.rn.f64 	%fd5, %fd1, %fd3, %fd4;
	add.s64 	%rd10, %rd6, %rd7;
	ld.global.f64 	%fd6, [%rd10];
	fma.rn.f64 	%fd7, %fd2, %fd6, %fd5;
	st.global.f64 	[%rd8], %fd7;
$L__BB8_2:
	ret;

}
	// .globl	_Z10cudamultxyPdS_S_i
.visible .entry _Z10cudamultxyPdS_S_i(
	.param .u64 .ptr .align 1 _Z10cudamultxyPdS_S_i_param_0,
	.param .u64 .ptr .align 1 _Z10cudamultxyPdS_S_i_param_1,
	.param .u64 .ptr .align 1 _Z10cudamultxyPdS_S_i_param_2,
	.param .u32 _Z10cudamultxyPdS_S_i_param_3
)
{
	.reg .pred 	%p<2>;
	.reg .b32 	%r<6>;
	.reg .b64 	%rd<11>;
	.reg .b64 	%fd<4>;

	ld.param.u64 	%rd1, [_Z10cudamultxyPdS_S_i_param_0];
	ld.param.u64 	%rd2, [_Z10cudamultxyPdS_S_i_param_1];
	ld.param.u64 	%rd3, [_Z10cudamultxyPdS_S_i_param_2];
	ld.param.u32 	%r2, [_Z10cudamultxyPdS_S_i_param_3];
	mov.u32 	%r3, %tid.x;
	mov.u32 	%r4, %ntid.x;
	mov.u32 	%r5, %ctaid.x;
	mad.lo.s32 	%r1, %r4, %r5, %r3;
	setp.ge.s32 	%p1, %r1, %r2;
	@%p1 bra 	$L__BB9_2;
	cvta.to.global.u64 	%rd4, %rd2;
	cvta.to.global.u64 	%rd5, %rd3;
	cvta.to.global.u64 	%rd6, %rd1;
	mul.wide.s32 	%rd7, %r1, 8;
	add.s64 	%rd8, %rd4, %rd7;
	ld.global.f64 	%fd1, [%rd8];
	add.s64 	%rd9, %rd5, %rd7;
	ld.global.f64 	%fd2, [%rd9];
	mul.f64 	%fd3, %fd1, %fd2;
	add.s64 	%rd10, %rd6, %rd7;
	st.global.f64 	[%rd10], %fd3;
$L__BB9_2:
	ret;

}
	// .globl	_Z10cudazaxpbyPdS_S_ddi
.visible .entry _Z10cudazaxpbyPdS_S_ddi(
	.param .u64 .ptr .align 1 _Z10cudazaxpbyPdS_S_ddi_param_0,
	.param .u64 .ptr .align 1 _Z10cudazaxpbyPdS_S_ddi_param_1,
	.param .u64 .ptr .align 1 _Z10cudazaxpbyPdS_S_ddi_param_2,
	.param .f64 _Z10cudazaxpbyPdS_S_ddi_param_3,
	.param .f64 _Z10cudazaxpbyPdS_S_ddi_param_4,
	.param .u32 _Z10cudazaxpbyPdS_S_ddi_param_5
)
{
	.reg .pred 	%p<2>;
	.reg .b32 	%r<6>;
	.reg .b64 	%rd<11>;
	.reg .b64 	%fd<7>;

	ld.param.u64 	%rd1, [_Z10cudazaxpbyPdS_S_ddi_param_0];
	ld.param.u64 	%rd2, [_Z10cudazaxpbyPdS_S_ddi_param_1];
	ld.param.u64 	%rd3, [_Z10cudazaxpbyPdS_S_ddi_param_2];
	ld.param.f64 	%fd1, [_Z10cudazaxpbyPdS_S_ddi_param_3];
	ld.param.f64 	%fd2, [_Z10cudazaxpbyPdS_S_ddi_param_4];
	ld.param.u32 	%r2, [_Z10cudazaxpbyPdS_S_ddi_param_5];
	mov.u32 	%r3, %tid.x;
	mov.u32 	%r4, %ntid.x;
	mov.u32 	%r5, %ctaid.x;
	mad.lo.s32 	%r1, %r4, %r5, %r3;
	setp.ge.s32 	%p1, %r1, %r2;
	@%p1 bra 	$L__BB10_2;
	cvta.to.global.u64 	%rd4, %rd2;
	cvta.to.global.u64 	%rd5, %rd3;
	cvta.to.global.u64 	%rd6, %rd1;
	mul.wide.s32 	%rd7, %r1, 8;
	add.s64 	%rd8, %rd4, %rd7;
	ld.global.f64 	%fd3, [%rd8];
	add.s64 	%rd9, %rd5, %rd7;
	ld.global.f64 	%fd4, [%rd9];
	mul.f64 	%fd5, %fd2, %fd4;
	fma.rn.f64 	%fd6, %fd1, %fd3, %fd5;
	add.s64 	%rd10, %rd6, %rd7;
	st.global.f64 	[%rd10], %fd6;
$L__BB10_2:
	ret;

}
	// .globl	_Z8cudaaxpyPdS_di
.visible .entry _Z8cudaaxpyPdS_di(
	.param .u64 .ptr .align 1 _Z8cudaaxpyPdS_di_param_0,
	.param .u64 .ptr .align 1 _Z8cudaaxpyPdS_di_param_1,
	.param .f64 _Z8cudaaxpyPdS_di_param_2,
	.param .u32 _Z8cudaaxpyPdS_di_param_3
)
{
	.reg .pred 	%p<2>;
	.reg .b32 	%r<6>;
	.reg .b64 	%rd<8>;
	.reg .b64 	%fd<5>;

	ld.param.u64 	%rd1, [_Z8cudaaxpyPdS_di_param_0];
	ld.param.u64 	%rd2, [_Z8cudaaxpyPdS_di_param_1];
	ld.param.f64 	%fd1, [_Z8cudaaxpyPdS_di_param_2];
	ld.param.u32 	%r2, [_Z8cudaaxpyPdS_di_param_3];
	mov.u32 	%r3, %tid.x;
	mov.u32 	%r4, %ntid.x;
	mov.u32 	%r5, %ctaid.x;
	mad.lo.s32 	%r1, %r4, %r5, %r3;
	setp.ge.s32 	%p1, %r1, %r2;
	@%p1 bra 	$L__BB11_2;
	cvta.to.global.u64 	%rd3, %rd2;
	cvta.to.global.u64 	%rd4, %rd1;
	mul.wide.s32 	%rd5, %r1, 8;
	add.s64 	%rd6, %rd3, %rd5;
	ld.global.f64 	%fd2, [%rd6];
	add.s64 	%rd7, %rd4, %rd5;
	ld.global.f64 	%fd3, [%rd7];
	fma.rn.f64 	%fd4, %fd1, %fd2, %fd3;
	st.global.f64 	[%rd7], %fd4;
$L__BB11_2:
	ret;

}
	// .globl	_Z15cudaDVWRMS_NormPdS_S_j
.visible .entry _Z15cudaDVWRMS_NormPdS_S_j(
	.param .u64 .ptr .align 1 _Z15cudaDVWRMS_NormPdS_S_j_param_0,
	.param .u64 .ptr .align 1 _Z15cudaDVWRMS_NormPdS_S_j_param_1,
	.param .u64 .ptr .align 1 _Z15cudaDVWRMS_NormPdS_S_j_param_2,
	.param .u32 _Z15cudaDVWRMS_NormPdS_S_j_param_3
)
{
	.reg .pred 	%p<7>;
	.reg .b32 	%r<17>;
	.reg .b64 	%rd<15>;
	.reg .b64 	%fd<23>;

	ld.param.u64 	%rd4, [_Z15cudaDVWRMS_NormPdS_S_j_param_0];
	ld.param.u64 	%rd5, [_Z15cudaDVWRMS_NormPdS_S_j_param_1];
	ld.param.u64 	%rd3, [_Z15cudaDVWRMS_NormPdS_S_j_param_2];
	ld.param.u32 	%r9, [_Z15cudaDVWRMS_NormPdS_S_j_param_3];
	cvta.to.global.u64 	%rd1, %rd5;
	cvta.to.global.u64 	%rd2, %rd4;
	mov.u32 	%r1, %tid.x;
	mov.u32 	%r2, %ctaid.x;
	mov.u32 	%r16, %ntid.x;
	mul.lo.s32 	%r10, %r16, %r2;
	shl.b32 	%r11, %r10, 1;
	add.s32 	%r4, %r11, %r1;
	setp.ge.u32 	%p1, %r4, %r9;
	mov.f64 	%fd20, 0d0000000000000000;
	@%p1 bra 	$L__BB12_2;
	mul.wide.u32 	%rd6, %r4, 8;
	add.s64 	%rd7, %rd2, %rd6;
	ld.global.f64 	%fd9, [%rd7];
	mul.f64 	%fd10, %fd9, %fd9;
	add.s64 	%rd8, %rd1, %rd6;
	ld.global.f64 	%fd11, [%rd8];
	mul.f64 	%fd12, %fd10, %fd11;
	mul.f64 	%fd20, %fd11, %fd12;
$L__BB12_2:
	add.s32 	%r5, %r4, %r16;
	setp.ge.u32 	%p2, %r5, %r9;
	@%p2 bra 	$L__BB12_4;
	mul.wide.u32 	%rd9, %r5, 8;
	add.s64 	%rd10, %rd2, %rd9;
	ld.global.f64 	%fd13, [%rd10];
	mul.f64 	%fd14, %fd13, %fd13;
	add.s64 	%rd11, %rd1, %rd9;
	ld.global.f64 	%fd15, [%rd11];
	mul.f64 	%fd16, %fd14, %fd15;
	fma.rn.f64 	%fd20, %fd15, %fd16, %fd20;
$L__BB12_4:
	shl.b32 	%r12, %r1, 3;
	mov.u32 	%r13, sdata;
	add.s32 	%r6, %r13, %r12;
	st.shared.f64 	[%r6], %fd20;
	bar.sync 	0;
	setp.lt.u32 	%p3, %r16, 2;
	@%p3 bra 	$L__BB12_8;
$L__BB12_5:
	shr.u32 	%r8, %r16, 1;
	setp.ge.u32 	%p4, %r1, %r8;
	@%p4 bra 	$L__BB12_7;
	shl.b32 	%r14, %r8, 3;
	add.s32 	%r15, %r6, %r14;
	ld.shared.f64 	%fd17, [%r15];
	add.f64 	%fd20, %fd20, %fd17;
	st.shared.f64 	[%r6], %fd20;
$L__BB12_7:
	bar.sync 	0;
	setp.gt.u32 	%p5, %r16, 3;
	mov.u32 	%r16, %r8;
	@%p5 bra 	$L__BB12_5;
$L__BB12_8:
	setp.ne.s32 	%p6, %r1, 0;
	@%p6 bra 	$L__BB12_10;
	ld.shared.f64 	%fd18, [sdata];
	cvta.to.global.u64 	%rd12, %rd3;
	mul.wide.u32 	%rd13, %r2, 8;
	add.s64 	%rd14, %rd12, %rd13;
	st.global.f64 	[%rd14], %fd18;
$L__BB12_10:
	ret;

}
	// .globl	_Z10cudascaleyPddi
.visible .entry _Z10cudascaleyPddi(
	.param .u64 .ptr .align 1 _Z10cudascaleyPddi_param_0,
	.param .f64 _Z10cudascaleyPddi_param_1,
	.param .u32 _Z10cudascaleyPddi_param_2
)
{
	.reg .pred 	%p<2>;
	.reg .b32 	%r<6>;
	.reg .b64 	%rd<5>;
	.reg .b64 	%fd<4>;

	ld.param.u64 	%rd1, [_Z10cudascaleyPddi_param_0];
	ld.param.f64 	%fd1, [_Z10cudascaleyPddi_param_1];
	ld.param.u32 	%r2, [_Z10cudascaleyPddi_param_2];
	mov.u32 	%r3, %tid.x;
	mov.u32 	%r4, %ntid.x;
	mov.u32 	%r5, %ctaid.x;
	mad.lo.s32 	%r1, %r4, %r5, %r3;
	setp.ge.s32 	%p1, %r1, %r2;
	@%p1 bra 	$L__BB13_2;
	cvta.to.global.u64 	%rd2, %rd1;
	mul.wide.s32 	%rd3, %r1, 8;
	add.s64 	%rd4, %rd2, %rd3;
	ld.global.f64 	%fd2, [%rd4];
	mul.f64 	%fd3, %fd1, %fd2;
	st.global.f64 	[%rd4], %fd3;
$L__BB13_2:
	ret;

}


// ===== COMPILED SASS (sm_100) =====

	.target	sm_100

	.elftype	@"ET_EXEC"


//--------------------- .note.nv.tkinfo           --------------------------
	.section	.note.nv.tkinfo,"",@"SHT_NOTE"
	.sectionflags	@"SHF_NOTE_NV_TKINFO"
	.tkinfo
        /*0018*/ 	.word	0x00000002
        /*0030*/ 	.string	""
        /*0030*/ 	.string	"ptxas"
        /*0030*/ 	.string	"Cuda compilation tools, release 13.0, V13.0.88"
        /*0030*/ 	.string	"Build cuda_13.0.r13.0/compiler.36424714_0"
        /*0030*/ 	.string	"-arch sm_100 -m 64 "



//--------------------- .note.nv.cuinfo           --------------------------
	.section	.note.nv.cuinfo,"",@"SHT_NOTE"
	.sectionflags	@"SHF_NOTE_NV_CUINFO"
        /*0018*/ 	.short	0x0002
        /*001a*/ 	.short	0x0064
        /*001c*/ 	.short	0x0082
	.zero		2


//--------------------- .nv.info                  --------------------------
	.section	.nv.info,"",@"SHT_CUDA_INFO"
	.align	4


	//----- nvinfo : EIATTR_REGCOUNT
	.align		4
        /*0000*/ 	.byte	0x04, 0x2f
        /*0002*/ 	.short	(.L_1 - .L_0)
	.align		4
.L_0:
        /*0004*/ 	.word	index@(_Z16cudamatScaleAddIiPdPiS0_d)
        /*0008*/ 	.word	0x00000016


	//----- nvinfo : EIATTR_FRAME_SIZE
	.align		4
.L_1:
        /*000c*/ 	.byte	0x04, 0x11
        /*000e*/ 	.short	(.L_3 - .L_2)
	.align		4
.L_2:
        /*0010*/ 	.word	index@(_Z16cudamatScaleAddIiPdPiS0_d)
        /*0014*/ 	.word	0x00000000


	//----- nvinfo : EIATTR_REGCOUNT
	.align		4
.L_3:
        /*0018*/ 	.byte	0x04, 0x2f
        /*001a*/ 	.short	(.L_5 - .L_4)
	.align		4
.L_4:
        /*001c*/ 	.word	index@(_Z15cudadiagprecondiPdPiS0_S_)
        /*0020*/ 	.word	0x00000018


	//----- nvinfo : EIATTR_FRAME_SIZE
	.align		4
.L_5:
        /*0024*/ 	.byte	0x04, 0x11
        /*0026*/ 	.short	(.L_7 - .L_6)
	.align		4
.L_6:
        /*0028*/ 	.word	index@($__internal_0_$__cuda_sm20_dblrcp_rn_slowpath_v3)
        /*002c*/ 	.word	0x00000000


	//----- nvinfo : EIATTR_FRAME_SIZE
	.align		4
.L_7:
        /*0030*/ 	.byte	0x04, 0x11
        /*0032*/ 	.short	(.L_9 - .L_8)
	.align		4
.L_8:
        /*0034*/ 	.word	index@(_Z15cudadiagprecondiPdPiS0_S_)
        /*0038*/ 	.word	0x00000000


	//----- nvinfo : EIATTR_REGCOUNT
	.align		4
.L_9:
        /*003c*/ 	.byte	0x04, 0x2f
        /*003e*/ 	.short	(.L_11 - .L_10)
	.align		4
.L_10:
        /*0040*/ 	.word	index@(_Z12cudasetconstPddi)
        /*0044*/ 	.word	0x0000000a


	//----- nvinfo : EIATTR_FRAME_SIZE
	.align		4
.L_11:
        /*0048*/ 	.byte	0x04, 0x11
        /*004a*/ 	.short	(.L_13 - .L_12)
	.align		4
.L_12:
        /*004c*/ 	.word	index@(_Z12cudasetconstPddi)
        /*0050*/ 	.word	0x00000000


	//----- nvinfo : EIATTR_REGCOUNT
	.align		4
.L_13:
        /*0054*/ 	.byte	0x04, 0x2f
        /*0056*/ 	.short	(.L_15 - .L_14)
	.align		4
.L_14:
        /*0058*/ 	.word	index@(_Z11cudaSpmvCSRPdS_iS_PiS0_)
        /*005c*/ 	.word	0x00000020


	//----- nvinfo : EIATTR_FRAME_SIZE
	.align		4
.L_15:
        /*0060*/ 	.byte	0x04, 0x11
        /*0062*/ 	.short	(.L_17 - .L_16)
	.align		4
.L_16:
        /*0064*/ 	.word	index@(_Z11cudaSpmvCSRPdS_iS_PiS0_)
        /*0068*/ 	.word	0x00000000


	//----- nvinfo : EIATTR_REGCOUNT
	.align		4
.L_17:
        /*006c*/ 	.byte	0x04, 0x2f
        /*006e*/ 	.short	(.L_19 - .L_18)
	.align		4
.L_18:
        /*0070*/ 	.word	index@(_Z11cudaSpmvCSCPdS_iS_PiS0_)
        /*0074*/ 	.word	0x0000001c


	//----- nvinfo : EIATTR_FRAME_SIZE
	.align		4
.L_19:
        /*0078*/ 	.byte	0x04, 0x11
        /*007a*/ 	.short	(.L_21 - .L_20)
	.align		4
.L_20:
        /*007c*/ 	.word	index@(_Z11cudaSpmvCSCPdS_iS_PiS0_)
        /*0080*/ 	.word	0x00000000


	//----- nvinfo : EIATTR_REGCOUNT
	.align		4
.L_21:
        /*0084*/ 	.byte	0x04, 0x2f
        /*0086*/ 	.short	(.L_23 - .L_22)
	.align		4
.L_22:
        /*0088*/ 	.word	index@(_Z9cudaaxpbyPdS_ddi)
        /*008c*/ 	.word	0x0000000c


	//----- nvinfo : EIATTR_FRAME_SIZE
	.align		4
.L_23:
        /*0090*/ 	.byte	0x04, 0x11
        /*0092*/ 	.short	(.L_25 - .L_24)
	.align		4
.L_24:
        /*0094*/ 	.word	index@(_Z9cudaaxpbyPdS_ddi)
        /*0098*/ 	.word	0x00000000


	//----- nvinfo : EIATTR_REGCOUNT
	.align		4
.L_25:
        /*009c*/ 	.byte	0x04, 0x2f
        /*009e*/ 	.short	(.L_27 - .L_26)
	.align		4
.L_26:
        /*00a0*/ 	.word	index@(_Z12cudayequalsxPdS_i)
        /*00a4*/ 	.word	0x0000000a


	//----- nvinfo : EIATTR_FRAME_SIZE
	.align		4
.L_27:
        /*00a8*/ 	.byte	0x04, 0x11
        /*00aa*/ 	.short	(.L_29 - .L_28)
	.align		4
.L_28:
        /*00ac*/ 	.word	index@(_Z12cudayequalsxPdS_i)
        /*00b0*/ 	.word	0x00000000


	//----- nvinfo : EIATTR_REGCOUNT
	.align		4
.L_29:
        /*00b4*/ 	.byte	0x04, 0x2f
        /*00b6*/ 	.short	(.L_31 - .L_30)
	.align		4
.L_30:
        /*00b8*/ 	.word	index@(_Z9cudadotxyPdS_S_j)
        /*00bc*/ 	.word	0x00000012


	//----- nvinfo : EIATTR_FRAME_SIZE
	.align		4
.L_31:
        /*00c0*/ 	.byte	0x04, 0x11
        /*00c2*/ 	.short	(.L_33 - .L_32)
	.align		4
.L_32:
        /*00c4*/ 	.word	index@(_Z9cudadotxyPdS_S_j)
        /*00c8*/ 	.word	0x00000000


	//----- nvinfo : EIATTR_REGCOUNT
	.align		4
.L_33:
        /*00cc*/ 	.byte	0x04, 0x2f
        /*00ce*/ 	.short	(.L_35 - .L_34)
	.align		4
.L_34:
        /*00d0*/ 	.word	index@(_Z12cudazaxpbypcPdS_S_ddi)
        /*00d4*/ 	.word	0x0000000e


	//----- nvinfo : EIATTR_FRAME_SIZE
	.align		4
.L_35:
        /*00d8*/ 	.byte	0x04, 0x11
        /*00da*/ 	.short	(.L_37 - .L_36)
	.align		4
.L_36:
        /*00dc*/ 	.word	index@(_Z12cudazaxpbypcPdS_S_ddi)
        /*00e0*/ 	.word	0x00000000


	//----- nvinfo : EIATTR_REGCOUNT
	.align		4
.L_37:
        /*00e4*/ 	.byte	0x04, 0x2f
        /*00e6*/ 	.short	(.L_39 - .L_38)
	.align		4
.L_38:
        /*00e8*/ 	.word	index@(_Z10cudamultxyPdS_S_i)
        /*00ec*/ 	.word	0x0000000e


	//----- nvinfo : EIATTR_FRAME_SIZE
	.align		4
.L_39:
        /*00f0*/ 	.byte	0x04, 0x11
        /*00f2*/ 	.short	(.L_41 - .L_40)
	.align		4
.L_40:
        /*00f4*/ 	.word	index@(_Z10cudamultxyPdS_S_i)
        /*00f8*/ 	.word	0x00000000


	//----- nvinfo : EIATTR_REGCOUNT
	.align		4
.L_41:
        /*00fc*/ 	.byte	0x04, 0x2f
        /*00fe*/ 	.short	(.L_43 - .L_42)
	.align		4
.L_42:
        /*0100*/ 	.word	index@(_Z10cudazaxpbyPdS_S_ddi)
        /*0104*/ 	.word	0x00000010


	//----- nvinfo : EIATTR_FRAME_SIZE
	.align		4
.L_43:
        /*0108*/ 	.byte	0x04, 0x11
        /*010a*/ 	.short	(.L_45 - .L_44)
	.align		4
.L_44:
        /*010c*/ 	.word	index@(_Z10cudazaxpbyPdS_S_ddi)
        /*0110*/ 	.word	0x00000000


	//----- nvinfo : EIATTR_REGCOUNT
	.align		4
.L_45:
        /*0114*/ 	.byte	0x04, 0x2f
        /*0116*/ 	.short	(.L_47 - .L_46)
	.align		4
.L_46:
        /*0118*/ 	.word	index@(_Z8cudaaxpyPdS_di)
        /*011c*/ 	.word	0x0000000a


	//----- nvinfo : EIATTR_FRAME_SIZE
	.align		4
.L_47:
        /*0120*/ 	.byte	0x04, 0x11
        /*0122*/ 	.short	(.L_49 - .L_48)
	.align		4
.L_48:
        /*0124*/ 	.word	index@(_Z8cudaaxpyPdS_di)
        /*0128*/ 	.word	0x00000000


	//----- nvinfo : EIATTR_REGCOUNT
	.align		4
.L_49:
        /*012c*/ 	.byte	0x04, 0x2f
        /*012e*/ 	.short	(.L_51 - .L_50)
	.align		4
.L_50:
        /*0130*/ 	.word	index@(_Z15cudaDVWRMS_NormPdS_S_j)
        /*0134*/ 	.word	0x00000014


	//----- nvinfo : EIATTR_FRAME_SIZE
	.align		4
.L_51:
        /*0138*/ 	.byte	0x04, 0x11
        /*013a*/ 	.short	(.L_53 - .L_52)
	.align		4
.L_52:
        /*013c*/ 	.word	index@(_Z15cudaDVWRMS_NormPdS_S_j)
        /*0140*/ 	.word	0x00000000


	//----- nvinfo : EIATTR_REGCOUNT
	.align		4
.L_53:
        /*0144*/ 	.byte	0x04, 0x2f
        /*0146*/ 	.short	(.L_55 - .L_54)
	.align		4
.L_54:
        /*0148*/ 	.word	index@(_Z10cudascaleyPddi)
        /*014c*/ 	.word	0x0000000a


	//----- nvinfo : EIATTR_FRAME_SIZE
	.align		4
.L_55:
        /*0150*/ 	.byte	0x04, 0x11
        /*0152*/ 	.short	(.L_57 - .L_56)
	.align		4
.L_56:
        /*0154*/ 	.word	index@(_Z10cudascaleyPddi)
        /*0158*/ 	.word	0x00000000


	//----- nvinfo : EIATTR_MIN_STACK_SIZE
	.align		4
.L_57:
        /*015c*/ 	.byte	0x04, 0x12
        /*015e*/ 	.short	(.L_59 - .L_58)
	.align		4
.L_58:
        /*0160*/ 	.word	index@(_Z10cudascaleyPddi)
        /*0164*/ 	.word	0x00000000


	//----- nvinfo : EIATTR_MIN_STACK_SIZE
	.align		4
.L_59:
        /*0168*/ 	.byte	0x04, 0x12
        /*016a*/ 	.short	(.L_61 - .L_60)
	.align		4
.L_60:
        /*016c*/ 	.word	index@(_Z15cudaDVWRMS_NormPdS_S_j)
        /*0170*/ 	.word	0x00000000


	//----- nvinfo : EIATTR_MIN_STACK_SIZE
	.align		4
.L_61:
        /*0174*/ 	.byte	0x04, 0x12
        /*0176*/ 	.short	(.L_63 - .L_62)
	.align		4
.L_62:
        /*0178*/ 	.word	index@(_Z8cudaaxpyPdS_di)
        /*017c*/ 	.word	0x00000000


	//----- nvinfo : EIATTR_MIN_STACK_SIZE
	.align		4
.L_63:
        /*0180*/ 	.byte	0x04, 0x12
        /*0182*/ 	.short	(.L_65 - .L_64)
	.align		4
.L_64:
        /*0184*/ 	.word	index@(_Z10cudazaxpbyPdS_S_ddi)
        /*0188*/ 	.word	0x00000000


	//----- nvinfo : EIATTR_MIN_STACK_SIZE
	.align		4
.L_65:
        /*018c*/ 	.byte	0x04, 0x12
        /*018e*/ 	.short	(.L_67 - .L_66)
	.align		4
.L_66:
        /*0190*/ 	.word	index@(_Z10cudamultxyPdS_S_i)
        /*0194*/ 	.word	0x00000000


	//----- nvinfo : EIATTR_MIN_STACK_SIZE
	.align		4
.L_67:
        /*0198*/ 	.byte	0x04, 0x12
        /*019a*/ 	.short	(.L_69 - .L_68)
	.align		4
.L_68:
        /*019c*/ 	.word	index@(_Z12cudazaxpbypcPdS_S_ddi)
        /*01a0*/ 	.word	0x00000000


	//----- nvinfo : EIATTR_MIN_STACK_SIZE
	.align		4
.L_69:
        /*01a4*/ 	.byte	0x04, 0x12
        /*01a6*/ 	.short	(.L_71 - .L_70)
	.align		4
.L_70:
        /*01a8*/ 	.word	index@(_Z9cudadotxyPdS_S_j)
        /*01ac*/ 	.word	0x00000000


	//----- nvinfo : EIATTR_MIN_STACK_SIZE
	.align		4
.L_71:
        /*01b0*/ 	.byte	0x04, 0x12
        /*01b2*/ 	.short	(.L_73 - .L_72)
	.align		4
.L_72:
        /*01b4*/ 	.word	index@(_Z12cudayequalsxPdS_i)
        /*01b8*/ 	.word	0x00000000


	//----- nvinfo : EIATTR_MIN_STACK_SIZE
	.align		4
.L_73:
        /*01bc*/ 	.byte	0x04, 0x12
        /*01be*/ 	.short	(.L_75 - .L_74)
	.align		4
.L_74:
        /*01c0*/ 	.word	index@(_Z9cudaaxpbyPdS_ddi)
        /*01c4*/ 	.word	0x00000000


	//----- nvinfo : EIATTR_MIN_STACK_SIZE
	.align		4
.L_75:
        /*01c8*/ 	.byte	0x04, 0x12
        /*01ca*/ 	.short	(.L_77 - .L_76)
	.align		4
.L_76:
        /*01cc*/ 	.word	index@(_Z11cudaSpmvCSCPdS_iS_PiS0_)
        /*01d0*/ 	.word	0x00000000


	//----- nvinfo : EIATTR_MIN_STACK_SIZE
	.align		4
.L_77:
        /*01d4*/ 	.byte	0x04, 0x12
        /*01d6*/ 	.short	(.L_79 - .L_78)
	.align		4
.L_78:
        /*01d8*/ 	.word	index@(_Z11cudaSpmvCSRPdS_iS_PiS0_)
        /*01dc*/ 	.word	0x00000000


	//----- nvinfo : EIATTR_MIN_STACK_SIZE
	.align		4
.L_79:
        /*01e0*/ 	.byte	0x04, 0x12
        /*01e2*/ 	.short	(.L_81 - .L_80)
	.align		4
.L_80:
        /*01e4*/ 	.word	index@(_Z12cudasetconstPddi)
        /*01e8*/ 	.word	0x00000000


	//----- nvinfo : EIATTR_MIN_STACK_SIZE
	.align		4
.L_81:
        /*01ec*/ 	.byte	0x04, 0x12
        /*01ee*/ 	.short	(.L_83 - .L_82)
	.align		4
.L_82:
        /*01f0*/ 	.word	index@(_Z15cudadiagprecondiPdPiS0_S_)
        /*01f4*/ 	.word	0x00000000


	//----- nvinfo : EIATTR_MIN_STACK_SIZE
	.align		4
.L_83:
        /*01f8*/ 	.byte	0x04, 0x12
        /*01fa*/ 	.short	(.L_85 - .L_84)
	.align		4
.L_84:
        /*01fc*/ 	.word	index@(_Z16cudamatScaleAddIiPdPiS0_d)
        /*0200*/ 	.word	0x00000000
.L_85:


//--------------------- .nv.compat                --------------------------
	.section	.nv.compat,"",@"SHT_CUDA_COMPAT_INFO"
	.align	4
        /*0000*/ 	.byte	0x02, 0x09, 0x00, 0x00, 0x02, 0x02, 0x01, 0x00, 0x02, 0x05, 0x05, 0x00, 0x03, 0x07, 0x01, 0x01
        /*0010*/ 	.byte	0x02, 0x03, 0x00, 0x00, 0x02, 0x06, 0x01, 0x00, 0x04, 0x0b, 0x08, 0x00, 0x01, 0x00, 0x00, 0x00
        /*0020*/ 	.byte	0x00, 0x00, 0x00, 0x00


//--------------------- .nv.info._Z10cudascaleyPddi --------------------------
	.section	.nv.info._Z10cudascaleyPddi,"",@"SHT_CUDA_INFO"
	.sectionflags	@""
	.align	4


	//----- nvinfo : EIATTR_CUDA_API_VERSION
	.align		4
        /*0000*/ 	.byte	0x04, 0x37
        /*0002*/ 	.short	(.L_87 - .L_86)
.L_86:
        /*0004*/ 	.word	0x00000082


	//----- nvinfo : EIATTR_KPARAM_INFO
	.align		4
.L_87:
        /*0008*/ 	.byte	0x04, 0x17
        /*000a*/ 	.short	(.L_89 - .L_88)
.L_88:
        /*000c*/ 	.word	0x00000000
        /*0010*/ 	.short	0x0002
        /*0012*/ 	.short	0x0010
        /*0014*/ 	.byte	0x00, 0xf0, 0x11, 0x00


	//----- nvinfo : EIATTR_KPARAM_INFO
	.align		4
.L_89:
        /*0018*/ 	.byte	0x04, 0x17
        /*001a*/ 	.short	(.L_91 - .L_90)
.L_90:
        /*001c*/ 	.word	0x00000000
        /*0020*/ 	.short	0x0001
        /*0022*/ 	.short	0x0008
        /*0024*/ 	.byte	0x00, 0xf0, 0x21, 0x00


	//----- nvinfo : EIATTR_KPARAM_INFO
	.align		4
.L_91:
        /*0028*/ 	.byte	0x04, 0x17
        /*002a*/ 	.short	(.L_93 - .L_92)
.L_92:
        /*002c*/ 	.word	0x00000000
        /*0030*/ 	.short	0x0000
        /*0032*/ 	.short	0x0000
        /*0034*/ 	.byte	0x00, 0xf5, 0x21, 0x00


	//----- nvinfo : EIATTR_SPARSE_MMA_MASK
	.align		4
.L_93:
        /*0038*/ 	.byte	0x03, 0x50
        /*003a*/ 	.short	0x0000


	//----- nvinfo : EIATTR_MAXREG_COUNT
	.align		4
        /*003c*/ 	.byte	0x03, 0x1b
        /*003e*/ 	.short	0x00ff


	//----- nvinfo : EIATTR_MERCURY_ISA_VERSION
	.align		4
        /*0040*/ 	.byte	0x03, 0x5f
        /*0042*/ 	.short	0x0101


	//----- nvinfo : EIATTR_VRC_CTA_INIT_COUNT
	.align		4
        /*0044*/ 	.byte	0x02, 0x4a
	.zero		1
	.zero		1


	//----- nvinfo : EIATTR_EXIT_INSTR_OFFSETS
	.align		4
        /*0048*/ 	.byte	0x04, 0x1c
        /*004a*/ 	.short	(.L_95 - .L_94)


	//   ....[0]....
.L_94:
        /*004c*/ 	.word	0x00000070


	//   ....[1]....
        /*0050*/ 	.word	0x000000f0


	//----- nvinfo : EIATTR_CBANK_PARAM_SIZE
	.align		4
.L_95:
        /*0054*/ 	.byte	0x03, 0x19
        /*0056*/ 	.short	0x0014


	//----- nvinfo : EIATTR_PARAM_CBANK
	.align		4
        /*0058*/ 	.byte	0x04, 0x0a
        /*005a*/ 	.short	(.L_97 - .L_96)
	.align		4
.L_96:
        /*005c*/ 	.word	index@(.nv.constant0._Z10cudascaleyPddi)
        /*0060*/ 	.short	0x0380
        /*0062*/ 	.short	0x0014


	//----- nvinfo : EIATTR_SW_WAR
	.align		4
.L_97:
        /*0064*/ 	.byte	0x04, 0x36
        /*0066*/ 	.short	(.L_99 - .L_98)
.L_98:
        /*0068*/ 	.word	0x00000008
.L_99:


//--------------------- .nv.info._Z15cudaDVWRMS_NormPdS_S_j --------------------------
	.section	.nv.info._Z15cudaDVWRMS_NormPdS_S_j,"",@"SHT_CUDA_INFO"
	.sectionflags	@""
	.align	4


	//----- nvinfo : EIATTR_CUDA_API_VERSION
	.align		4
        /*0000*/ 	.byte	0x04, 0x37
        /*0002*/ 	.short	(.L_101 - .L_100)
.L_100:
        /*0004*/ 	.word	0x00000082


	//----- nvinfo : EIATTR_KPARAM_INFO
	.align		4
.L_101:
        /*0008*/ 	.byte	0x04, 0x17
        /*000a*/ 	.short	(.L_103 - .L_102)
.L_102:
        /*000c*/ 	.word	0x00000000
        /*0010*/ 	.short	0x0003
        /*0012*/ 	.short	0x0018
        /*0014*/ 	.byte	0x00, 0xf0, 0x11, 0x00


	//----- nvinfo : EIATTR_KPARAM_INFO
	.align		4
.L_103:
        /*0018*/ 	.byte	0x04, 0x17
        /*001a*/ 	.short	(.L_105 - .L_104)
.L_104:
        /*001c*/ 	.word	0x00000000
        /*0020*/ 	.short	0x0002
        /*0022*/ 	.short	0x0010
        /*0024*/ 	.byte	0x00, 0xf5, 0x21, 0x00


	//----- nvinfo : EIATTR_KPARAM_INFO
	.align		4
.L_105:
        /*0028*/ 	.byte	0x04, 0x17
        /*002a*/ 	.short	(.L_107 - .L_106)
.L_106:
        /*002c*/ 	.word	0x00000000
        /*0030*/ 	.short	0x0001
        /*0032*/ 	.short	0x0008
        /*0034*/ 	.byte	0x00, 0xf5, 0x21, 0x00


	//----- nvinfo : EIATTR_KPARAM_INFO
	.align		4
.L_107:
        /*0038*/ 	.byte	0x04, 0x17
        /*003a*/ 	.short	(.L_109 - .L_108)
.L_108:
        /*003c*/ 	.word	0x00000000
        /*0040*/ 	.short	0x0000
        /*0042*/ 	.short	0x0000
        /*0044*/ 	.byte	0x00, 0xf5, 0x21, 0x00


	//----- nvinfo : EIATTR_SPARSE_MMA_MASK
	.align		4
.L_109:
        /*0048*/ 	.byte	0x03, 0x50
        /*004a*/ 	.short	0x0000


	//----- nvinfo : EIATTR_MAXREG_COUNT
	.align		4
        /*004c*/ 	.byte	0x03, 0x1b
        /*004e*/ 	.short	0x00ff


	//----- nvinfo : EIATTR_NUM_BARRIERS
	.align		4
        /*0050*/ 	.byte	0x02, 0x4c
        /*0052*/ 	.byte	0x01
	.zero		1


	//----- nvinfo : EIATTR_MERCURY_ISA_VERSION
	.align		4
        /*0054*/ 	.byte	0x03, 0x5f
        /*0056*/ 	.short	0x0101


	//----- nvinfo : EIATTR_VRC_CTA_INIT_COUNT
	.align		4
        /*0058*/ 	.byte	0x02, 0x4a
	.zero		1
	.zero		1


	//----- nvinfo : EIATTR_EXIT_INSTR_OFFSETS
	.align		4
        /*005c*/ 	.byte	0x04, 0x1c
        /*005e*/ 	.short	(.L_111 - .L_110)


	//   ....[0]....
.L_110:
        /*0060*/ 	.word	0x00000320


	//   ....[1]....
        /*0064*/ 	.word	0x000003a0


	//----- nvinfo : EIATTR_CBANK_PARAM_SIZE
	.align		4
.L_111:
        /*0068*/ 	.byte	0x03, 0x19
        /*006a*/ 	.short	0x001c


	//----- nvinfo : EIATTR_PARAM_CBANK
	.align		4
        /*006c*/ 	.byte	0x04, 0x0a
        /*006e*/ 	.short	(.L_113 - .L_112)
	.align		4
.L_112:
        /*0070*/ 	.word	index@(.nv.constant0._Z15cudaDVWRMS_NormPdS_S_j)
        /*0074*/ 	.short	0x0380
        /*0076*/ 	.short	0x001c


	//----- nvinfo : EIATTR_SW_WAR
	.align		4
.L_113:
        /*0078*/ 	.byte	0x04, 0x36
        /*007a*/ 	.short	(.L_115 - .L_114)
.L_114:
        /*007c*/ 	.word	0x00000008
.L_115:


//--------------------- .nv.info._Z8cudaaxpyPdS_di --------------------------
	.section	.nv.info._Z8cudaaxpyPdS_di,"",@"SHT_CUDA_INFO"
	.sectionflags	@""
	.align	4


	//----- nvinfo : EIATTR_CUDA_API_VERSION
	.align		4
        /*0000*/ 	.byte	0x04, 0x37
        /*0002*/ 	.short	(.L_117 - .L_116)
.L_116:
        /*0004*/ 	.word	0x00000082


	//----- nvinfo : EIATTR_KPARAM_INFO
	.align		4
.L_117:
        /*0008*/ 	.byte	0x04, 0x17
        /*000a*/ 	.short	(.L_119 - .L_118)
.L_118:
        /*000c*/ 	.word	0x00000000
        /*0010*/ 	.short	0x0003
        /*0012*/ 	.short	0x0018
        /*0014*/ 	.byte	0x00, 0xf0, 0x11, 0x00


	//----- nvinfo : EIATTR_KPARAM_INFO
	.align		4
.L_119:
        /*0018*/ 	.byte	0x04, 0x17
        /*001a*/ 	.short	(.L_121 - .L_120)
.L_120:
        /*001c*/ 	.word	0x00000000
        /*0020*/ 	.short	0x0002
        /*0022*/ 	.short	0x0010
        /*0024*/ 	.byte	0x00, 0xf0, 0x21, 0x00


	//----- nvinfo : EIATTR_KPARAM_INFO
	.align		4
.L_121:
        /*0028*/ 	.byte	0x04, 0x17
        /*002a*/ 	.short	(.L_123 - .L_122)
.L_122:
        /*002c*/ 	.word	0x00000000
        /*0030*/ 	.short	0x0001
        /*0032*/ 	.short	0x0008
        /*0034*/ 	.byte	0x00, 0xf5, 0x21, 0x00


	//----- nvinfo : EIATTR_KPARAM_INFO
	.align		4
.L_123:
        /*0038*/ 	.byte	0x04, 0x17
        /*003a*/ 	.short	(.L_125 - .L_124)
.L_124:
        /*003c*/ 	.word	0x00000000
        /*0040*/ 	.short	0x0000
        /*0042*/ 	.short	0x0000
        /*0044*/ 	.byte	0x00, 0xf5, 0x21, 0x00


	//----- nvinfo : EIATTR_SPARSE_MMA_MASK
	.align		4
.L_125:
        /*0048*/ 	.byte	0x03, 0x50
        /*004a*/ 	.short	0x0000


	//----- nvinfo : EIATTR_MAXREG_COUNT
	.align		4
        /*004c*/ 	.byte	0x03, 0x1b
        /*004e*/ 	.short	0x00ff


	//----- nvinfo : EIATTR_MERCURY_ISA_VERSION
	.align		4
        /*0050*/ 	.byte	0x03, 0x5f
        /*0052*/ 	.short	0x0101


	//----- nvinfo : EIATTR_VRC_CTA_INIT_COUNT
	.align		4
        /*0054*/ 	.byte	0x02, 0x4a
	.zero		1
	.zero		1


	//----- nvinfo : EIATTR_EXIT_INSTR_OFFSETS
	.align		4
        /*0058*/ 	.byte	0x04, 0x1c
        /*005a*/ 	.short	(.L_127 - .L_126)


	//   ....[0]....
.L_126:
        /*005c*/ 	.word	0x00000070


	//   ....[1]....
        /*0060*/ 	.word	0x00000120


	//----- nvinfo : EIATTR_CBANK_PARAM_SIZE
	.align		4
.L_127:
        /*0064*/ 	.byte	0x03, 0x19
        /*0066*/ 	.short	0x001c


	//----- nvinfo : EIATTR_PARAM_CBANK
	.align		4
        /*0068*/ 	.byte	0x04, 0x0a
        /*006a*/ 	.short	(.L_129 - .L_128)
	.align		4
.L_128:
        /*006c*/ 	.word	index@(.nv.constant0._Z8cudaaxpyPdS_di)
        /*0070*/ 	.short	0x0380
        /*0072*/ 	.short	0x001c


	//----- nvinfo : EIATTR_SW_WAR
	.align		4
.L_129:
        /*0074*/ 	.byte	0x04, 0x36
        /*0076*/ 	.short	(.L_131 - .L_130)
.L_130:
        /*0078*/ 	.word	0x00000008
.L_131:


//--------------------- .nv.info._Z10cudazaxpbyPdS_S_ddi --------------------------
	.section	.nv.info._Z10cudazaxpbyPdS_S_ddi,"",@"SHT_CUDA_INFO"
	.sectionflags	@""
	.align	4


	//----- nvinfo : EIATTR_CUDA_API_VERSION
	.align		4
        /*0000*/ 	.byte	0x04, 0x37
        /*0002*/ 	.short	(.L_133 - .L_132)
.L_132:
        /*0004*/ 	.word	0x00000082


	//----- nvinfo : EIATTR_KPARAM_INFO
	.align		4
.L_133:
        /*0008*/ 	.byte	0x04, 0x17
        /*000a*/ 	.short	(.L_135 - .L_134)
.L_134:
        /*000c*/ 	.word	0x00000000
        /*0010*/ 	.short	0x0005
        /*0012*/ 	.short	0x0028
        /*0014*/ 	.byte	0x00, 0xf0, 0x11, 0x00


	//----- nvinfo : EIATTR_KPARAM_INFO
	.align		4
.L_135:
        /*0018*/ 	.byte	0x04, 0x17
        /*001a*/ 	.short	(.L_137 - .L_136)
.L_136:
        /*001c*/ 	.word	0x00000000
        /*0020*/ 	.short	0x0004
        /*0022*/ 	.short	0x0020
        /*0024*/ 	.byte	0x00, 0xf0, 0x21, 0x00


	//----- nvinfo : EIATTR_KPARAM_INFO
	.align		4
.L_137:
        /*0028*/ 	.byte	0x04, 0x17
        /*002a*/ 	.short	(.L_139 - .L_138)
.L_138:
        /*002c*/ 	.word	0x00000000
        /*0030*/ 	.short	0x0003
        /*0032*/ 	.short	0x0018
        /*0034*/ 	.byte	0x00, 0xf0, 0x21, 0x00


	//----- nvinfo : EIATTR_KPARAM_INFO
	.align		4
.L_139:
        /*0038*/ 	.byte	0x04, 0x17
        /*003a*/ 	.short	(.L_141 - .L_140)
.L_140:
        /*003c*/ 	.word	0x00000000
        /*0040*/ 	.short	0x0002
        /*0042*/ 	.short	0x0010
        /*0044*/ 	.byte	0x00, 0xf5, 0x21, 0x00


	//----- nvinfo : EIATTR_KPARAM_INFO
	.align		4
.L_141:
        /*0048*/ 	.byte	0x04, 0x17
        /*004a*/ 	.short	(.L_143 - .L_142)
.L_142:
        /*004c*/ 	.word	0x00000000
        /*0050*/ 	.short	0x0001
        /*0052*/ 	.short	0x0008
        /*0054*/ 	.byte	0x00, 0xf5, 0x21, 0x00


	//----- nvinfo : EIATTR_KPARAM_INFO
	.align		4
.L_143:
        /*0058*/ 	.byte	0x04, 0x17
        /*005a*/ 	.short	(.L_145 - .L_144)
.L_144:
        /*005c*/ 	.word	0x00000000
        /*0060*/ 	.short	0x0000
        /*0062*/ 	.short	0x0000
        /*0064*/ 	.byte	0x00, 0xf5, 0x21, 0x00


	//----- nvinfo : EIATTR_SPARSE_MMA_MASK
	.align		4
.L_145:
        /*0068*/ 	.byte	0x03, 0x50
        /*006a*/ 	.short	0x0000


	//----- nvinfo : EIATTR_MAXREG_COUNT
	.align		4
        /*006c*/ 	.byte	0x03, 0x1b
        /*006e*/ 	.short	0x00ff


	//----- nvinfo : EIATTR_MERCURY_ISA_VERSION
	.align		4
        /*0070*/ 	.byte	0x03, 0x5f
        /*0072*/ 	.short	0x0101


	//----- nvinfo : EIATTR_VRC_CTA_INIT_COUNT
	.align		4
        /*0074*/ 	.byte	0x02, 0x4a
	.zero		1
	.zero		1


	//----- nvinfo : EIATTR_EXIT_INSTR_OFFSETS
	.align		4
        /*0078*/ 	.byte	0x04, 0x1c
        /*007a*/ 	.short	(.L_147 - .L_146)


	//   ....[0]....
.L_146:
        /*007c*/ 	.word	0x00000070


	//   ....[1]....
        /*0080*/ 	.word	0x00000160


	//----- nvinfo : EIATTR_CBANK_PARAM_SIZE
	.align		4
.L_147:
        /*0084*/ 	.byte	0x03, 0x19
        /*0086*/ 	.short	0x002c


	//----- nvinfo : EIATTR_PARAM_CBANK
	.align		4
        /*0088*/ 	.byte	0x04, 0x0a
        /*008a*/ 	.short	(.L_149 - .L_148)
	.align		4
.L_148:
        /*008c*/ 	.word	index@(.nv.constant0._Z10cudazaxpbyPdS_S_ddi)
        /*0090*/ 	.short	0x0380
        /*0092*/ 	.short	0x002c


	//----- nvinfo : EIATTR_SW_WAR
	.align		4
.L_149:
        /*0094*/ 	.byte	0x04, 0x36
        /*0096*/ 	.short	(.L_151 - .L_150)
.L_150:
        /*0098*/ 	.word	0x00000008
.L_151:


//--------------------- .nv.info._Z10cudamultxyPdS_S_i --------------------------
	.section	.nv.info._Z10cudamultxyPdS_S_i,"",@"SHT_CUDA_INFO"
	.sectionflags	@""
	.align	4


	//----- nvinfo : EIATTR_CUDA_API_VERSION
	.align		4
        /*0000*/ 	.byte	0x04, 0x37
        /*0002*/ 	.short	(.L_153 - .L_152)
.L_152:
        /*0004*/ 	.word	0x00000082


	//----- nvinfo : EIATTR_KPARAM_INFO
	.align		4
.L_153:
        /*0008*/ 	.byte	0x04, 0x17
        /*000a*/ 	.short	(.L_155 - .L_154)
.L_154:
        /*000c*/ 	.word	0x00000000
        /*0010*/ 	.short	0x0003
        /*0012*/ 	.short	0x0018
        /*0014*/ 	.byte	0x00, 0xf0, 0x11, 0x00


	//----- nvinfo : EIATTR_KPARAM_INFO
	.align		4
.L_155:
        /*0018*/ 	.byte	0x04, 0x17
        /*001a*/ 	.short	(.L_157 - .L_156)
.L_156:
        /*001c*/ 	.word	0x00000000
        /*0020*/ 	.short	0x0002
        /*0022*/ 	.short	0x0010
        /*0024*/ 	.byte	0x00, 0xf5, 0x21, 0x00


	//----- nvinfo : EIATTR_KPARAM_INFO
	.align		4
.L_157:
        /*0028*/ 	.byte	0x04, 0x17
        /*002a*/ 	.short	(.L_159 - .L_158)
.L_158:
        /*002c*/ 	.word	0x00000000
        /*0030*/ 	.short	0x0001
        /*0032*/ 	.short	0x0008
        /*0034*/ 	.byte	0x00, 0xf5, 0x21, 0x00


	//----- nvinfo : EIATTR_KPARAM_INFO
	.align		4
.L_159:
        /*0038*/ 	.byte	0x04, 0x17
        /*003a*/ 	.short	(.L_161 - .L_160)
.L_160:
        /*003c*/ 	.word	0x00000000
        /*0040*/ 	.short	0x0000
        /*0042*/ 	.short	0x0000
        /*0044*/ 	.byte	0x00, 0xf5, 0x21, 0x00


	//----- nvinfo : EIATTR_SPARSE_MMA_MASK
	.align		4
.L_161:
        /*0048*/ 	.byte	0x03, 0x50
        /*004a*/ 	.short	0x0000


	//----- nvinfo : EIATTR_MAXREG_COUNT
	.align		4
        /*004c*/ 	.byte	0x03, 0x1b
        /*004e*/ 	.short	0x00ff


	//----- nvinfo : EIATTR_MERCURY_ISA_VERSION
	.align		4
        /*0050*/ 	.byte	0x03, 0x5f
        /*0052*/ 	.short	0x0101


	//----- nvinfo : EIATTR_VRC_CTA_INIT_COUNT
	.align		4
        /*0054*/ 	.byte	0x02, 0x4a
	.zero		1
	.zero		1


	//----- nvinfo : EIATTR_EXIT_INSTR_OFFSETS
	.align		4
        /*0058*/ 	.byte	0x04, 0x1c
        /*005a*/ 	.short	(.L_163 - .L_162)


	//   ....[0]....
.L_162:
        /*005c*/ 	.word	0x00000070


	//   ....[1]....
        /*0060*/ 	.word	0x00000130


	//----- nvinfo : EIATTR_CBANK_PARAM_SIZE
	.align		4
.L_163:
        /*0064*/ 	.byte	0x03, 0x19
        /*0066*/ 	.short	0x001c


	//----- nvinfo : EIATTR_PARAM_CBANK
	.align		4
        /*0068*/ 	.byte	0x04, 0x0a
        /*006a*/ 	.short	(.L_165 - .L_164)
	.align		4
.L_164:
        /*006c*/ 	.word	index@(.nv.constant0._Z10cudamultxyPdS_S_i)
        /*0070*/ 	.short	0x0380
        /*0072*/ 	.short	0x001c


	//----- nvinfo : EIATTR_SW_WAR
	.align		4
.L_165:
        /*0074*/ 	.byte	0x04, 0x36
        /*0076*/ 	.short	(.L_167 - .L_166)
.L_166:
        /*0078*/ 	.word	0x00000008
.L_167:


//--------------------- .nv.info._Z12cudazaxpbypcPdS_S_ddi --------------------------
	.section	.nv.info._Z12cudazaxpbypcPdS_S_ddi,"",@"SHT_CUDA_INFO"
	.sectionflags	@""
	.align	4


	//----- nvinfo : EIATTR_CUDA_API_VERSION
	.align		4
        /*0000*/ 	.byte	0x04, 0x37
        /*0002*/ 	.short	(.L_169 - .L_168)
.L_168:
        /*0004*/ 	.word	0x00000082


	//----- nvinfo : EIATTR_KPARAM_INFO
	.align		4
.L_169:
        /*0008*/ 	.byte	0x04, 0x17
        /*000a*/ 	.short	(.L_171 - .L_170)
.L_170:
        /*000c*/ 	.word	0x00000000
        /*0010*/ 	.short	0x0005
        /*0012*/ 	.short	0x0028
        /*0014*/ 	.byte	0x00, 0xf0, 0x11, 0x00


	//----- nvinfo : EIATTR_KPARAM_INFO
	.align		4
.L_171:
        /*0018*/ 	.byte	0x04, 0x17
        /*001a*/ 	.short	(.L_173 - .L_172)
.L_172:
        /*001c*/ 	.word	0x00000000
        /*0020*/ 	.short	0x0004
        /*0022*/ 	.short	0x0020
        /*0024*/ 	.byte	0x00, 0xf0, 0x21, 0x00


	//----- nvinfo : EIATTR_KPARAM_INFO
	.align		4
.L_173:
        /*0028*/ 	.byte	0x04, 0x17
        /*002a*/ 	.short	(.L_175 - .L_174)
.L_174:
        /*002c*/ 	.word	0x00000000
        /*0030*/ 	.short	0x0003
        /*0032*/ 	.short	0x0018
        /*0034*/ 	.byte	0x00, 0xf0, 0x21, 0x00


	//----- nvinfo : EIATTR_KPARAM_INFO
	.align		4
.L_175:
        /*0038*/ 	.byte	0x04, 0x17
        /*003a*/ 	.short	(.L_177 - .L_176)
.L_176:
        /*003c*/ 	.word	0x00000000
        /*0040*/ 	.short	0x0002
        /*0042*/ 	.short	0x0010
        /*0044*/ 	.byte	0x00, 0xf5, 0x21, 0x00


	//----- nvinfo : EIATTR_KPARAM_INFO
	.align		4
.L_177:
        /*0048*/ 	.byte	0x04, 0x17
        /*004a*/ 	.short	(.L_179 - .L_178)
.L_178:
        /*004c*/ 	.word	0x00000000
        /*0050*/ 	.short	0x0001
        /*0052*/ 	.short	0x0008
        /*0054*/ 	.byte	0x00, 0xf5, 0x21, 0x00


	//----- nvinfo : EIATTR_KPARAM_INFO
	.align		4
.L_179:
        /*0058*/ 	.byte	0x04, 0x17
        /*005a*/ 	.short	(.L_181 - .L_180)
.L_180:
        /*005c*/ 	.word	0x00000000
        /*0060*/ 	.short	0x0000
        /*0062*/ 	.short	0x0000
        /*0064*/ 	.byte	0x00, 0xf5, 0x21, 0x00


	//----- nvinfo : EIATTR_SPARSE_MMA_MASK
	.align		4
.L_181:
        /*0068*/ 	.byte	0x03, 0x50
        /*006a*/ 	.short	0x0000


	//----- nvinfo : EIATTR_MAXREG_COUNT
	.align		4
        /*006c*/ 	.byte	0x03, 0x1b
        /*006e*/ 	.short	0x00ff


	//----- nvinfo : EIATTR_MERCURY_ISA_VERSION
	.align		4
        /*0070*/ 	.byte	0x03, 0x5f
        /*0072*/ 	.short	0x0101


	//----- nvinfo : EIATTR_VRC_CTA_INIT_COUNT
	.align		4
        /*0074*/ 	.byte	0x02, 0x4a
	.zero		1
	.zero		1


	//----- nvinfo : EIATTR_EXIT_INSTR_OFFSETS
	.align		4
        /*0078*/ 	.byte	0x04, 0x1c
        /*007a*/ 	.short	(.L_183 - .L_182)


	//   ....[0]....
.L_182:
        /*007c*/ 	.word	0x00000070


	//   ....[1]....
        /*0080*/ 	.word	0x00000170


	//----- nvinfo : EIATTR_CBANK_PARAM_SIZE
	.align		4
.L_183:
        /*0084*/ 	.byte	0x03, 0x19
        /*0086*/ 	.short	0x002c


	//----- nvinfo : EIATTR_PARAM_CBANK
	.align		4
        /*0088*/ 	.byte	0x04, 0x0a
        /*008a*/ 	.short	(.L_185 - .L_184)
	.align		4
.L_184:
        /*008c*/ 	.word	index@(.nv.constant0._Z12cudazaxpbypcPdS_S_ddi)
        /*0090*/ 	.short	0x0380
        /*0092*/ 	.short	0x002c


	//----- nvinfo : EIATTR_SW_WAR
	.align		4
.L_185:
        /*0094*/ 	.byte	0x04, 0x36
        /*0096*/ 	.short	(.L_187 - .L_186)
.L_186:
        /*0098*/ 	.word	0x00000008
.L_187:


//--------------------- .nv.info._Z9cudadotxyPdS_S_j --------------------------
	.section	.nv.info._Z9cudadotxyPdS_S_j,"",@"SHT_CUDA_INFO"
	.sectionflags	@""
	.align	4


	//----- nvinfo : EIATTR_CUDA_API_VERSION
	.align		4
        /*0000*/ 	.byte	0x04, 0x37
        /*0002*/ 	.short	(.L_189 - .L_188)
.L_188:
        /*0004*/ 	.word	0x00000082


	//----- nvinfo : EIATTR_KPARAM_INFO
	.align		4
.L_189:
        /*0008*/ 	.byte	0x04, 0x17
        /*000a*/ 	.short	(.L_191 - .L_190)
.L_190:
        /*000c*/ 	.word	0x00000000
        /*0010*/ 	.short	0x0003
        /*0012*/ 	.short	0x0018
        /*0014*/ 	.byte	0x00, 0xf0, 0x11, 0x00


	//----- nvinfo : EIATTR_KPARAM_INFO
	.align		4
.L_191:
        /*0018*/ 	.byte	0x04, 0x17
        /*001a*/ 	.short	(.L_193 - .L_192)
.L_192:
        /*001c*/ 	.word	0x00000000
        /*0020*/ 	.short	0x0002
        /*0022*/ 	.short	0x0010
        /*0024*/ 	.byte	0x00, 0xf5, 0x21, 0x00


	//----- nvinfo : EIATTR_KPARAM_INFO
	.align		4
.L_193:
        /*0028*/ 	.byte	0x04, 0x17
        /*002a*/ 	.short	(.L_195 - .L_194)
.L_194:
        /*002c*/ 	.word	0x00000000
        /*0030*/ 	.short	0x0001
        /*0032*/ 	.short	0x0008
        /*0034*/ 	.byte	0x00, 0xf5, 0x21, 0x00


	//----- nvinfo : EIATTR_KPARAM_INFO
	.align		4
.L_195:
        /*0038*/ 	.byte	0x04, 0x17
        /*003a*/ 	.short	(.L_197 - .L_196)
.L_196:
        /*003c*/ 	.word	0x00000000
        /*0040*/ 	.short	0x0000
        /*0042*/ 	.short	0x0000
        /*0044*/ 	.byte	0x00, 0xf5, 0x21, 0x00


	//----- nvinfo : EIATTR_SPARSE_MMA_MASK
	.align		4
.L_197:
        /*0048*/ 	.byte	0x03, 0x50
        /*004a*/ 	.short	0x0000


	//----- nvinfo : EIATTR_MAXREG_COUNT
	.align		4
        /*004c*/ 	.byte	0x03, 0x1b
        /*004e*/ 	.short	0x00ff


	//----- nvinfo : EIATTR_NUM_BARRIERS
	.align		4
        /*0050*/ 	.byte	0x02, 0x4c
        /*0052*/ 	.byte	0x01
	.zero		1


	//----- nvinfo : EIATTR_MERCURY_ISA_VERSION
	.align		4
        /*0054*/ 	.byte	0x03, 0x5f
        /*0056*/ 	.short	0x0101


	//----- nvinfo : EIATTR_VRC_CTA_INIT_COUNT
	.align		4
        /*0058*/ 	.byte	0x02, 0x4a
	.zero		1
	.zero		1


	//----- nvinfo : EIATTR_EXIT_INSTR_OFFSETS
	.align		4
        /*005c*/ 	.byte	0x04, 0x1c
        /*005e*/ 	.short	(.L_199 - .L_198)


	//   ....[0]....
.L_198:
        /*0060*/ 	.word	0x000002e0


	//   ....[1]....
        /*0064*/ 	.word	0x00000360


	//----- nvinfo : EIATTR_CBANK_PARAM_SIZE
	.align		4
.L_199:
        /*0068*/ 	.byte	0x03, 0x19
        /*006a*/ 	.short	0x001c


	//----- nvinfo : EIATTR_PARAM_CBANK
	.align		4
        /*006c*/ 	.byte	0x04, 0x0a
        /*006e*/ 	.short	(.L_201 - .L_200)
	.align		4
.L_200:
        /*0070*/ 	.word	index@(.nv.constant0._Z9cudadotxyPdS_S_j)
        /*0074*/ 	.short	0x0380
        /*0076*/ 	.short	0x001c


	//----- nvinfo : EIATTR_SW_WAR
	.align		4
.L_201:
        /*0078*/ 	.byte	0x04, 0x36
        /*007a*/ 	.short	(.L_203 - .L_202)
.L_202:
        /*007c*/ 	.word	0x00000008
.L_203:


//--------------------- .nv.info._Z12cudayequalsxPdS_i --------------------------
	.section	.nv.info._Z12cudayequalsxPdS_i,"",@"SHT_CUDA_INFO"
	.sectionflags	@""
	.align	4


	//----- nvinfo : EIATTR_CUDA_API_VERSION
	.align		4
        /*0000*/ 	.byte	0x04, 0x37
        /*0002*/ 	.short	(.L_205 - .L_204)
.L_204:
        /*0004*/ 	.word	0x00000082


	//----- nvinfo : EIATTR_KPARAM_INFO
	.align		4
.L_205:
        /*0008*/ 	.byte	0x04, 0x17
        /*000a*/ 	.short	(.L_207 - .L_206)
.L_206:
        /*000c*/ 	.word	0x00000000
        /*0010*/ 	.short	0x0002
        /*0012*/ 	.short	0x0010
        /*0014*/ 	.byte	0x00, 0xf0, 0x11, 0x00


	//----- nvinfo : EIATTR_KPARAM_INFO
	.align		4
.L_207:
        /*0018*/ 	.byte	0x04, 0x17
        /*001a*/ 	.short	(.L_209 - .L_208)
.L_208:
        /*001c*/ 	.word	0x00000000
        /*0020*/ 	.short	0x0001
        /*0022*/ 	.short	0x0008
        /*0024*/ 	.byte	0x00, 0xf5, 0x21, 0x00


	//----- nvinfo : EIATTR_KPARAM_INFO
	.align		4
.L_209:
        /*0028*/ 	.byte	0x04, 0x17
        /*002a*/ 	.short	(.L_211 - .L_210)
.L_210:
        /*002c*/ 	.word	0x00000000
        /*0030*/ 	.short	0x0000
        /*0032*/ 	.short	0x0000
        /*0034*/ 	.byte	0x00, 0xf5, 0x21, 0x00


	//----- nvinfo : EIATTR_SPARSE_MMA_MASK
	.align		4
.L_211:
        /*0038*/ 	.byte	0x03, 0x50
        /*003a*/ 	.short	0x0000


	//----- nvinfo : EIATTR_MAXREG_COUNT
	.align		4
        /*003c*/ 	.byte	0x03, 0x1b
        /*003e*/ 	.short	0x00ff


	//----- nvinfo : EIATTR_MERCURY_ISA_VERSION
	.align		4
        /*0040*/ 	.byte	0x03, 0x5f
        /*0042*/ 	.short	0x0101


	//----- nvinfo : EIATTR_VRC_CTA_INIT_COUNT
	.align		4
        /*0044*/ 	.byte	0x02, 0x4a
	.zero		1
	.zero		1


	//----- nvinfo : EIATTR_EXIT_INSTR_OFFSETS
	.align		4
        /*0048*/ 	.byte	0x04, 0x1c
        /*004a*/ 	.short	(.L_213 - .L_212)


	//   ....[0]....
.L_212:
        /*004c*/ 	.word	0x00000070


	//   ....[1]....
        /*0050*/ 	.word	0x000000f0


	//----- nvinfo : EIATTR_CBANK_PARAM_SIZE
	.align		4
.L_213:
        /*0054*/ 	.byte	0x03, 0x19
        /*0056*/ 	.short	0x0014


	//----- nvinfo : EIATTR_PARAM_CBANK
	.align		4
        /*0058*/ 	.byte	0x04, 0x0a
        /*005a*/ 	.short	(.L_215 - .L_214)
	.align		4
.L_214:
        /*005c*/ 	.word	index@(.nv.constant0._Z12cudayequalsxPdS_i)
        /*0060*/ 	.short	0x0380
        /*0062*/ 	.short	0x0014


	//----- nvinfo : EIATTR_SW_WAR
	.align		4
.L_215:
        /*0064*/ 	.byte	0x04, 0x36
        /*0066*/ 	.short	(.L_217 - .L_216)
.L_216:
        /*0068*/ 	.word	0x00000008
.L_217:


//--------------------- .nv.info._Z9cudaaxpbyPdS_ddi --------------------------
	.section	.nv.info._Z9cudaaxpbyPdS_ddi,"",@"SHT_CUDA_INFO"
	.sectionflags	@""
	.align	4


	//----- nvinfo : EIATTR_CUDA_API_VERSION
	.align		4
        /*0000*/ 	.byte	0x04, 0x37
        /*0002*/ 	.short	(.L_219 - .L_218)
.L_218:
        /*0004*/ 	.word	0x00000082


	//----- nvinfo : EIATTR_KPARAM_INFO
	.align		4
.L_219:
        /*0008*/ 	.byte	0x04, 0x17
        /*000a*/ 	.short	(.L_221 - .L_220)
.L_220:
        /*000c*/ 	.word	0x00000000
        /*0010*/ 	.short	0x0004
        /*0012*/ 	.short	0x0020
        /*0014*/ 	.byte	0x00, 0xf0, 0x11, 0x00


	//----- nvinfo : EIATTR_KPARAM_INFO
	.align		4
.L_221:
        /*0018*/ 	.byte	0x04, 0x17
        /*001a*/ 	.short	(.L_223 - .L_222)
.L_222:
        /*001c*/ 	.word	0x00000000
        /*0020*/ 	.short	0x0003
        /*0022*/ 	.short	0x0018
        /*0024*/ 	.byte	0x00, 0xf0, 0x21, 0x00


	//----- nvinfo : EIATTR_KPARAM_INFO
	.align		4
.L_223:
        /*0028*/ 	.byte	0x04, 0x17
        /*002a*/ 	.short	(.L_225 - .L_224)
.L_224:
        /*002c*/ 	.word	0x00000000
        /*0030*/ 	.short	0x0002
        /*0032*/ 	.short	0x0010
        /*0034*/ 	.byte	0x00, 0xf0, 0x21, 0x00


	//----- nvinfo : EIATTR_KPARAM_INFO
	.align		4
.L_225:
        /*0038*/ 	.byte	0x04, 0x17
        /*003a*/ 	.short	(.L_227 - .L_226)
.L_226:
        /*003c*/ 	.word	0x00000000
        /*0040*/ 	.short	0x0001
        /*0042*/ 	.short	0x0008
        /*0044*/ 	.byte	0x00, 0xf5, 0x21, 0x00


	//----- nvinfo : EIATTR_KPARAM_INFO
	.align		4
.L_227:
        /*0048*/ 	.byte	0x04, 0x17
        /*004a*/ 	.short	(.L_229 - .L_228)
.L_228:
        /*004c*/ 	.word	0x00000000
        /*0050*/ 	.short	0x0000
        /*0052*/ 	.short	0x0000
        /*0054*/ 	.byte	0x00, 0xf5, 0x21, 0x00


	//----- nvinfo : EIATTR_SPARSE_MMA_MASK
	.align		4
.L_229:
        /*0058*/ 	.byte	0x03, 0x50
        /*005a*/ 	.short	0x0000


	//----- nvinfo : EIATTR_MAXREG_COUNT
	.align		4
        /*005c*/ 	.byte	0x03, 0x1b
        /*005e*/ 	.short	0x00ff


	//----- nvinfo : EIATTR_MERCURY_ISA_VERSION
	.align		4
        /*0060*/ 	.byte	0x03, 0x5f
        /*0062*/ 	.short	0x0101


	//----- nvinfo : EIATTR_VRC_CTA_INIT_COUNT
	.align		4
        /*0064*/ 	.byte	0x02, 0x4a
	.zero		1
	.zero		1


	//----- nvinfo : EIATTR_EXIT_INSTR_OFFSETS
	.align		4
        /*0068*/ 	.byte	0x04, 0x1c
        /*006a*/ 	.short	(.L_231 - .L_230)


	//   ....[0]....
.L_230:
        /*006c*/ 	.word	0x00000070


	//   ....[1]....
        /*0070*/ 	.word	0x00000130


	//----- nvinfo : EIATTR_CBANK_PARAM_SIZE
	.align		4
.L_231:
        /*0074*/ 	.byte	0x03, 0x19
        /*0076*/ 	.short	0x0024


	//----- nvinfo : EIATTR_PARAM_CBANK
	.align		4
        /*0078*/ 	.byte	0x04, 0x0a
        /*007a*/ 	.short	(.L_233 - .L_232)
	.align		4
.L_232:
        /*007c*/ 	.word	index@(.nv.constant0._Z9cudaaxpbyPdS_ddi)
        /*0080*/ 	.short	0x0380
        /*0082*/ 	.short	0x0024


	//----- nvinfo : EIATTR_SW_WAR
	.align		4
.L_233:
        /*0084*/ 	.byte	0x04, 0x36
        /*0086*/ 	.short	(.L_235 - .L_234)
.L_234:
        /*0088*/ 	.word	0x00000008
.L_235:


//--------------------- .nv.info._Z11cudaSpmvCSCPdS_iS_PiS0_ --------------------------
	.section	.nv.info._Z11cudaSpmvCSCPdS_iS_PiS0_,"",@"SHT_CUDA_INFO"
	.sectionflags	@""
	.align	4


	//----- nvinfo : EIATTR_CUDA_API_VERSION
	.align		4
        /*0000*/ 	.byte	0x04, 0x37
        /*0002*/ 	.short	(.L_237 - .L_236)
.L_236:
        /*0004*/ 	.word	0x00000082


	//----- nvinfo : EIATTR_KPARAM_INFO
	.align		4
.L_237:
        /*0008*/ 	.byte	0x04, 0x17
        /*000a*/ 	.short	(.L_239 - .L_238)
.L_238:
        /*000c*/ 	.word	0x00000000
        /*0010*/ 	.short	0x0005
        /*0012*/ 	.short	0x0028
        /*0014*/ 	.byte	0x00, 0xf5, 0x21, 0x00


	//----- nvinfo : EIATTR_KPARAM_INFO
	.align		4
.L_239:
        /*0018*/ 	.byte	0x04, 0x17
        /*001a*/ 	.short	(.L_241 - .L_240)
.L_240:
        /*001c*/ 	.word	0x00000000
        /*0020*/ 	.short	0x0004
        /*0022*/ 	.short	0x0020
        /*0024*/ 	.byte	0x00, 0xf5, 0x21, 0x00


	//----- nvinfo : EIATTR_KPARAM_INFO
	.align		4
.L_241:
        /*0028*/ 	.byte	0x04, 0x17
        /*002a*/ 	.short	(.L_243 - .L_242)
.L_242:
        /*002c*/ 	.word	0x00000000
        /*0030*/ 	.short	0x0003
        /*0032*/ 	.short	0x0018
        /*0034*/ 	.byte	0x00, 0xf5, 0x21, 0x00


	//----- nvinfo : EIATTR_KPARAM_INFO
	.align		4
.L_243:
        /*0038*/ 	.byte	0x04, 0x17
        /*003a*/ 	.short	(.L_245 - .L_244)
.L_244:
        /*003c*/ 	.word	0x00000000
        /*0040*/ 	.short	0x0002
        /*0042*/ 	.short	0x0010
        /*0044*/ 	.byte	0x00, 0xf0, 0x11, 0x00


	//----- nvinfo : EIATTR_KPARAM_INFO
	.align		4
.L_245:
        /*0048*/ 	.byte	0x04, 0x17
        /*004a*/ 	.short	(.L_247 - .L_246)
.L_246:
        /*004c*/ 	.word	0x00000000
        /*0050*/ 	.short	0x0001
        /*0052*/ 	.short	0x0008
        /*0054*/ 	.byte	0x00, 0xf5, 0x21, 0x00


	//----- nvinfo : EIATTR_KPARAM_INFO
	.align		4
.L_247:
        /*0058*/ 	.byte	0x04, 0x17
        /*005a*/ 	.short	(.L_249 - .L_248)
.L_248:
        /*005c*/ 	.word	0x00000000
        /*0060*/ 	.short	0x0000
        /*0062*/ 	.short	0x0000
        /*0064*/ 	.byte	0x00, 0xf5, 0x21, 0x00


	//----- nvinfo : EIATTR_SPARSE_MMA_MASK
	.align		4
.L_249:
        /*0068*/ 	.byte	0x03, 0x50
        /*006a*/ 	.short	0x0000


	//----- nvinfo : EIATTR_MAXREG_COUNT
	.align		4
        /*006c*/ 	.byte	0x03, 0x1b
        /*006e*/ 	.short	0x00ff


	//----- nvinfo : EIATTR_MERCURY_ISA_VERSION
	.align		4
        /*0070*/ 	.byte	0x03, 0x5f
        /*0072*/ 	.short	0x0101


	//----- nvinfo : EIATTR_VRC_CTA_INIT_COUNT
	.align		4
        /*0074*/ 	.byte	0x02, 0x4a
	.zero		1
	.zero		1


	//----- nvinfo : EIATTR_EXIT_INSTR_OFFSETS
	.align		4
        /*0078*/ 	.byte	0x04, 0x1c
        /*007a*/ 	.short	(.L_251 - .L_250)


	//   ....[0]....
.L_250:
        /*007c*/ 	.word	0x00000070


	//   ....[1]....
        /*0080*/ 	.word	0x000000e0


	//   ....[2]....
        /*0084*/ 	.word	0x00000830


	//   ....[3]....
        /*0088*/ 	.word	0x00000c00


	//   ....[4]....
        /*008c*/ 	.word	0x00000e50


	//   ....[5]....
        /*0090*/ 	.word	0x00000f60


	//----- nvinfo : EIATTR_CRS_STACK_SIZE
	.align		4
.L_251:
        /*0094*/ 	.byte	0x04, 0x1e
        /*0096*/ 	.short	(.L_253 - .L_252)
.L_252:
        /*0098*/ 	.word	0x00000000


	//----- nvinfo : EIATTR_CBANK_PARAM_SIZE
	.align		4
.L_253:
        /*009c*/ 	.byte	0x03, 0x19
        /*009e*/ 	.short	0x0030


	//----- nvinfo : EIATTR_PARAM_CBANK
	.align		4
        /*00a0*/ 	.byte	0x04, 0x0a
        /*00a2*/ 	.short	(.L_255 - .L_254)
	.align		4
.L_254:
        /*00a4*/ 	.word	index@(.nv.constant0._Z11cudaSpmvCSCPdS_iS_PiS0_)
        /*00a8*/ 	.short	0x0380
        /*00aa*/ 	.short	0x0030


	//----- nvinfo : EIATTR_SW_WAR
	.align		4
.L_255:
        /*00ac*/ 	.byte	0x04, 0x36
        /*00ae*/ 	.short	(.L_257 - .L_256)
.L_256:
        /*00b0*/ 	.word	0x00000008
.L_257:


//--------------------- .nv.info._Z11cudaSpmvCSRPdS_iS_PiS0_ --------------------------
	.section	.nv.info._Z11cudaSpmvCSRPdS_iS_PiS0_,"",@"SHT_CUDA_INFO"
	.sectionflags	@""
	.align	4


	//----- nvinfo : EIATTR_CUDA_API_VERSION
	.align		4
        /*0000*/ 	.byte	0x04, 0x37
        /*0002*/ 	.short	(.L_259 - .L_258)
.L_258:
        /*0004*/ 	.word	0x00000082


	//----- nvinfo : EIATTR_KPARAM_INFO
	.align		4
.L_259:
        /*0008*/ 	.byte	0x04, 0x17
        /*000a*/ 	.short	(.L_261 - .L_260)
.L_260:
        /*000c*/ 	.word	0x00000000
        /*0010*/ 	.short	0x0005
        /*0012*/ 	.short	0x0028
        /*0014*/ 	.byte	0x00, 0xf5, 0x21, 0x00


	//----- nvinfo : EIATTR_KPARAM_INFO
	.align		4
.L_261:
        /*0018*/ 	.byte	0x04, 0x17
        /*001a*/ 	.short	(.L_263 - .L_262)
.L_262:
        /*001c*/ 	.word	0x00000000
        /*0020*/ 	.short	0x0004
        /*0022*/ 	.short	0x0020
        /*0024*/ 	.byte	0x00, 0xf5, 0x21, 0x00


	//----- nvinfo : EIATTR_KPARAM_INFO
	.align		4
.L_263:
        /*0028*/ 	.byte	0x04, 0x17
        /*002a*/ 	.short	(.L_265 - .L_264)
.L_264:
        /*002c*/ 	.word	0x00000000
        /*0030*/ 	.short	0x0003
        /*0032*/ 	.short	0x0018
        /*0034*/ 	.byte	0x00, 0xf5, 0x21, 0x00


	//----- nvinfo : EIATTR_KPARAM_INFO
	.align		4
.L_265:
        /*0038*/ 	.byte	0x04, 0x17
        /*003a*/ 	.short	(.L_267 - .L_266)
.L_266:
        /*003c*/ 	.word	0x00000000
        /*0040*/ 	.short	0x0002
        /*0042*/ 	.short	0x0010
        /*0044*/ 	.byte	0x00, 0xf0, 0x11, 0x00


	//----- nvinfo : EIATTR_KPARAM_INFO
	.align		4
.L_267:
        /*0048*/ 	.byte	0x04, 0x17
        /*004a*/ 	.short	(.L_269 - .L_268)
.L_268:
        /*004c*/ 	.word	0x00000000
        /*0050*/ 	.short	0x0001
        /*0052*/ 	.short	0x0008
        /*0054*/ 	.byte	0x00, 0xf5, 0x21, 0x00


	//----- nvinfo : EIATTR_KPARAM_INFO
	.align		4
.L_269:
        /*0058*/ 	.byte	0x04, 0x17
        /*005a*/ 	.short	(.L_271 - .L_270)
.L_270:
        /*005c*/ 	.word	0x00000000
        /*0060*/ 	.short	0x0000
        /*0062*/ 	.short	0x0000
        /*0064*/ 	.byte	0x00, 0xf5, 0x21, 0x00


	//----- nvinfo : EIATTR_SPARSE_MMA_MASK
	.align		4
.L_271:
        /*0068*/ 	.byte	0x03, 0x50
        /*006a*/ 	.short	0x0000


	//----- nvinfo : EIATTR_MAXREG_COUNT
	.align		4
        /*006c*/ 	.byte	0x03, 0x1b
        /*006e*/ 	.short	0x00ff


	//----- nvinfo : EIATTR_MERCURY_ISA_VERSION
	.align		4
        /*0070*/ 	.byte	0x03, 0x5f
        /*0072*/ 	.short	0x0101


	//----- nvinfo : EIATTR_VRC_CTA_INIT_COUNT
	.align		4
        /*0074*/ 	.byte	0x02, 0x4a
	.zero		1
	.zero		1


	//----- nvinfo : EIATTR_EXIT_INSTR_OFFSETS
	.align		4
        /*0078*/ 	.byte	0x04, 0x1c
        /*007a*/ 	.short	(.L_273 - .L_272)


	//   ....[0]....
.L_272:
        /*007c*/ 	.word	0x00000070


	//   ....[1]....
        /*0080*/ 	.word	0x00000e50


	//----- nvinfo : EIATTR_CRS_STACK_SIZE
	.align		4
.L_273:
        /*0084*/ 	.byte	0x04, 0x1e
        /*0086*/ 	.short	(.L_275 - .L_274)
.L_274:
        /*0088*/ 	.word	0x00000000


	//----- nvinfo : EIATTR_CBANK_PARAM_SIZE
	.align		4
.L_275:
        /*008c*/ 	.byte	0x03, 0x19
        /*008e*/ 	.short	0x0030


	//----- nvinfo : EIATTR_PARAM_CBANK
	.align		4
        /*0090*/ 	.byte	0x04, 0x0a
        /*0092*/ 	.short	(.L_277 - .L_276)
	.align		4
.L_276:
        /*0094*/ 	.word	index@(.nv.constant0._Z11cudaSpmvCSRPdS_iS_PiS0_)
        /*0098*/ 	.short	0x0380
        /*009a*/ 	.short	0x0030


	//----- nvinfo : EIATTR_SW_WAR
	.align		4
.L_277:
        /*009c*/ 	.byte	0x04, 0x36
        /*009e*/ 	.short	(.L_279 - .L_278)
.L_278:
        /*00a0*/ 	.word	0x00000008
.L_279:


//--------------------- .nv.info._Z12cudasetconstPddi --------------------------
	.section	.nv.info._Z12cudasetconstPddi,"",@"SHT_CUDA_INFO"
	.sectionflags	@""
	.align	4


	//----- nvinfo : EIATTR_CUDA_API_VERSION
	.align		4
        /*0000*/ 	.byte	0x04, 0x37
        /*0002*/ 	.short	(.L_281 - .L_280)
.L_280:
        /*0004*/ 	.word	0x00000082


	//----- nvinfo : EIATTR_KPARAM_INFO
	.align		4
.L_281:
        /*0008*/ 	.byte	0x04, 0x17
        /*000a*/ 	.short	(.L_283 - .L_282)
.L_282:
        /*000c*/ 	.word	0x00000000
        /*0010*/ 	.short	0x0002
        /*0012*/ 	.short	0x0010
        /*0014*/ 	.byte	0x00, 0xf0, 0x11, 0x00


	//----- nvinfo : EIATTR_KPARAM_INFO
	.align		4
.L_283:
        /*0018*/ 	.byte	0x04, 0x17
        /*001a*/ 	.short	(.L_285 - .L_284)
.L_284:
        /*001c*/ 	.word	0x00000000
        /*0020*/ 	.short	0x0001
        /*0022*/ 	.short	0x0008
        /*0024*/ 	.byte	0x00, 0xf0, 0x21, 0x00


	//----- nvinfo : EIATTR_KPARAM_INFO
	.align		4
.L_285:
        /*0028*/ 	.byte	0x04, 0x17
        /*002a*/ 	.short	(.L_287 - .L_286)
.L_286:
        /*002c*/ 	.word	0x00000000
        /*0030*/ 	.short	0x0000
        /*0032*/ 	.short	0x0000
        /*0034*/ 	.byte	0x00, 0xf5, 0x21, 0x00


	//----- nvinfo : EIATTR_SPARSE_MMA_MASK
	.align		4
.L_287:
        /*0038*/ 	.byte	0x03, 0x50
        /*003a*/ 	.short	0x0000


	//----- nvinfo : EIATTR_MAXREG_COUNT
	.align		4
        /*003c*/ 	.byte	0x03, 0x1b
        /*003e*/ 	.short	0x00ff


	//----- nvinfo : EIATTR_MERCURY_ISA_VERSION
	.align		4
        /*0040*/ 	.byte	0x03, 0x5f
        /*0042*/ 	.short	0x0101


	//----- nvinfo : EIATTR_VRC_CTA_INIT_COUNT
	.align		4
        /*0044*/ 	.byte	0x02, 0x4a
	.zero		1
	.zero		1


	//----- nvinfo : EIATTR_EXIT_INSTR_OFFSETS
	.align		4
        /*0048*/ 	.byte	0x04, 0x1c
        /*004a*/ 	.short	(.L_289 - .L_288)


	//   ....[0]....
.L_288:
        /*004c*/ 	.word	0x00000070


	//   ....[1]....
        /*0050*/ 	.word	0x000000d0


	//----- nvinfo : EIATTR_CBANK_PARAM_SIZE
	.align		4
.L_289:
        /*0054*/ 	.byte	0x03, 0x19
        /*0056*/ 	.short	0x0014


	//----- nvinfo : EIATTR_PARAM_CBANK
	.align		4
        /*0058*/ 	.byte	0x04, 0x0a
        /*005a*/ 	.short	(.L_291 - .L_290)
	.align		4
.L_290:
        /*005c*/ 	.word	index@(.nv.constant0._Z12cudasetconstPddi)
        /*0060*/ 	.short	0x0380
        /*0062*/ 	.short	0x0014


	//----- nvinfo : EIATTR_SW_WAR
	.align		4
.L_291:
        /*0064*/ 	.byte	0x04, 0x36
        /*0066*/ 	.short	(.L_293 - .L_292)
.L_292:
        /*0068*/ 	.word	0x00000008
.L_293:


//--------------------- .nv.info._Z15cudadiagprecondiPdPiS0_S_ --------------------------
	.section	.nv.info._Z15cudadiagprecondiPdPiS0_S_,"",@"SHT_CUDA_INFO"
	.sectionflags	@""
	.align	4


	//----- nvinfo : EIATTR_CUDA_API_VERSION
	.align		4
        /*0000*/ 	.byte	0x04, 0x37
        /*0002*/ 	.short	(.L_295 - .L_294)
.L_294:
        /*0004*/ 	.word	0x00000082


	//----- nvinfo : EIATTR_KPARAM_INFO
	.align		4
.L_295:
        /*0008*/ 	.byte	0x04, 0x17
        /*000a*/ 	.short	(.L_297 - .L_296)
.L_296:
        /*000c*/ 	.word	0x00000000
        /*0010*/ 	.short	0x0004
        /*0012*/ 	.short	0x0020
        /*0014*/ 	.byte	0x00, 0xf5, 0x21, 0x00


	//----- nvinfo : EIATTR_KPARAM_INFO
	.align		4
.L_297:
        /*0018*/ 	.byte	0x04, 0x17
        /*001a*/ 	.short	(.L_299 - .L_298)
.L_298:
        /*001c*/ 	.word	0x00000000
        /*0020*/ 	.short	0x0003
        /*0022*/ 	.short	0x0018
        /*0024*/ 	.byte	0x00, 0xf5, 0x21, 0x00


	//----- nvinfo : EIATTR_KPARAM_INFO
	.align		4
.L_299:
        /*0028*/ 	.byte	0x04, 0x17
        /*002a*/ 	.short	(.L_301 - .L_300)
.L_300:
        /*002c*/ 	.word	0x00000000
        /*0030*/ 	.short	0x0002
        /*0032*/ 	.short	0x0010
        /*0034*/ 	.byte	0x00, 0xf5, 0x21, 0x00


	//----- nvinfo : EIATTR_KPARAM_INFO
	.align		4
.L_301:
        /*0038*/ 	.byte	0x04, 0x17
        /*003a*/ 	.short	(.L_303 - .L_302)
.L_302:
        /*003c*/ 	.word	0x00000000
        /*0040*/ 	.short	0x0001
        /*0042*/ 	.short	0x0008
        /*0044*/ 	.byte	0x00, 0xf5, 0x21, 0x00


	//----- nvinfo : EIATTR_KPARAM_INFO
	.align		4
.L_303:
        /*0048*/ 	.byte	0x04, 0x17
        /*004a*/ 	.short	(.L_305 - .L_304)
.L_304:
        /*004c*/ 	.word	0x00000000
        /*0050*/ 	.short	0x0000
        /*0052*/ 	.short	0x0000
        /*0054*/ 	.byte	0x00, 0xf0, 0x11, 0x00


	//----- nvinfo : EIATTR_SPARSE_MMA_MASK
	.align		4
.L_305:
        /*0058*/ 	.byte	0x03, 0x50
        /*005a*/ 	.short	0x0000


	//----- nvinfo : EIATTR_MAXREG_COUNT
	.align		4
        /*005c*/ 	.byte	0x03, 0x1b
        /*005e*/ 	.short	0x00ff


	//----- nvinfo : EIATTR_MERCURY_ISA_VERSION
	.align		4
        /*0060*/ 	.byte	0x03, 0x5f
        /*0062*/ 	.short	0x0101


	//----- nvinfo : EIATTR_VRC_CTA_INIT_COUNT
	.align		4
        /*0064*/ 	.byte	0x02, 0x4a
	.zero		1
	.zero		1


	//----- nvinfo : EIATTR_EXIT_INSTR_OFFSETS
	.align		4
        /*0068*/ 	.byte	0x04, 0x1c
        /*006a*/ 	.short	(.L_307 - .L_306)


	//   ....[0]....
.L_306:
        /*006c*/ 	.word	0x00000070


	//   ....[1]....
        /*0070*/ 	.word	0x000000e0


	//   ....[2]....
        /*0074*/ 	.word	0x000003e0


	//   ....[3]....
        /*0078*/ 	.word	0x00000c10


	//----- nvinfo : EIATTR_CRS_STACK_SIZE
	.align		4
.L_307:
        /*007c*/ 	.byte	0x04, 0x1e
        /*007e*/ 	.short	(.L_309 - .L_308)
.L_308:
        /*0080*/ 	.word	0x00000000


	//----- nvinfo : EIATTR_CBANK_PARAM_SIZE
	.align		4
.L_309:
        /*0084*/ 	.byte	0x03, 0x19
        /*0086*/ 	.short	0x0028


	//----- nvinfo : EIATTR_PARAM_CBANK
	.align		4
        /*0088*/ 	.byte	0x04, 0x0a
        /*008a*/ 	.short	(.L_311 - .L_310)
	.align		4
.L_310:
        /*008c*/ 	.word	index@(.nv.constant0._Z15cudadiagprecondiPdPiS0_S_)
        /*0090*/ 	.short	0x0380
        /*0092*/ 	.short	0x0028


	//----- nvinfo : EIATTR_SW_WAR
	.align		4
.L_311:
        /*0094*/ 	.byte	0x04, 0x36
        /*0096*/ 	.short	(.L_313 - .L_312)
.L_312:
        /*0098*/ 	.word	0x00000008
.L_313:


//--------------------- .nv.info._Z16cudamatScaleAddIiPdPiS0_d --------------------------
	.section	.nv.info._Z16cudamatScaleAddIiPdPiS0_d,"",@"SHT_CUDA_INFO"
	.sectionflags	@""
	.align	4


	//----- nvinfo : EIATTR_CUDA_API_VERSION
	.align		4
        /*0000*/ 	.byte	0x04, 0x37
        /*0002*/ 	.short	(.L_315 - .L_314)
.L_314:
        /*0004*/ 	.word	0x00000082


	//----- nvinfo : EIATTR_KPARAM_INFO
	.align		4
.L_315:
        /*0008*/ 	.byte	0x04, 0x17
        /*000a*/ 	.short	(.L_317 - .L_316)
.L_316:
        /*000c*/ 	.word	0x00000000
        /*0010*/ 	.short	0x0004
        /*0012*/ 	.short	0x0020
        /*0014*/ 	.byte	0x00, 0xf0, 0x21, 0x00


	//----- nvinfo : EIATTR_KPARAM_INFO
	.align		4
.L_317:
        /*0018*/ 	.byte	0x04, 0x17
        /*001a*/ 	.short	(.L_319 - .L_318)
.L_318:
        /*001c*/ 	.word	0x00000000
        /*0020*/ 	.short	0x0003
        /*0022*/ 	.short	0x0018
        /*0024*/ 	.byte	0x00, 0xf5, 0x21, 0x00


	//----- nvinfo : EIATTR_KPARAM_INFO
	.align		4
.L_319:
        /*0028*/ 	.byte	0x04, 0x17
        /*002a*/ 	.short	(.L_321 - .L_320)
.L_320:
        /*002c*/ 	.word	0x00000000
        /*0030*/ 	.short	0x0002
        /*0032*/ 	.short	0x0010
        /*0034*/ 	.byte	0x00, 0xf5, 0x21, 0x00


	//----- nvinfo : EIATTR_KPARAM_INFO
	.align		4
.L_321:
        /*0038*/ 	.byte	0x04, 0x17
        /*003a*/ 	.short	(.L_323 - .L_322)
.L_322:
        /*003c*/ 	.word	0x00000000
        /*0040*/ 	.short	0x0001
        /*0042*/ 	.short	0x0008
        /*0044*/ 	.byte	0x00, 0xf5, 0x21, 0x00


	//----- nvinfo : EIATTR_KPARAM_INFO
	.align		4
.L_323:
        /*0048*/ 	.byte	0x04, 0x17
        /*004a*/ 	.short	(.L_325 - .L_324)
.L_324:
        /*004c*/ 	.word	0x00000000
        /*0050*/ 	.short	0x0000
        /*0052*/ 	.short	0x0000
        /*0054*/ 	.byte	0x00, 0xf0, 0x11, 0x00


	//----- nvinfo : EIATTR_SPARSE_MMA_MASK
	.align		4
.L_325:
        /*0058*/ 	.byte	0x03, 0x50
        /*005a*/ 	.short	0x0000


	//----- nvinfo : EIATTR_MAXREG_COUNT
	.align		4
        /*005c*/ 	.byte	0x03, 0x1b
        /*005e*/ 	.short	0x00ff


	//----- nvinfo : EIATTR_MERCURY_ISA_VERSION
	.align		4
        /*0060*/ 	.byte	0x03, 0x5f
        /*0062*/ 	.short	0x0101


	//----- nvinfo : EIATTR_VRC_CTA_INIT_COUNT
	.align		4
        /*0064*/ 	.byte	0x02, 0x4a
	.zero		1
	.zero		1


	//----- nvinfo : EIATTR_EXIT_INSTR_OFFSETS
	.align		4
        /*0068*/ 	.byte	0x04, 0x1c
        /*006a*/ 	.short	(.L_327 - .L_326)


	//   ....[0]....
.L_326:
        /*006c*/ 	.word	0x00000070


	//   ....[1]....
        /*0070*/ 	.word	0x000000e0


	//   ....[2]....
        /*0074*/ 	.word	0x000002a0


	//   ....[3]....
        /*0078*/ 	.word	0x00000610


	//----- nvinfo : EIATTR_CRS_STACK_SIZE
	.align		4
.L_327:
        /*007c*/ 	.byte	0x04, 0x1e
        /*007e*/ 	.short	(.L_329 - .L_328)
.L_328:
        /*0080*/ 	.word	0x00000000


	//----- nvinfo : EIATTR_CBANK_PARAM_SIZE
	.align		4
.L_329:
        /*0084*/ 	.byte	0x03, 0x19
        /*0086*/ 	.short	0x0028


	//----- nvinfo : EIATTR_PARAM_CBANK
	.align		4
        /*0088*/ 	.byte	0x04, 0x0a
        /*008a*/ 	.short	(.L_331 - .L_330)
	.align		4
.L_330:
        /*008c*/ 	.word	index@(.nv.constant0._Z16cudamatScaleAddIiPdPiS0_d)
        /*0090*/ 	.short	0x0380
        /*0092*/ 	.short	0x0028


	//----- nvinfo : EIATTR_SW_WAR
	.align		4
.L_331:
        /*0094*/ 	.byte	0x04, 0x36
        /*0096*/ 	.short	(.L_333 - .L_332)
.L_332:
        /*0098*/ 	.word	0x00000008
.L_333:


//--------------------- .nv.callgraph             --------------------------
	.section	.nv.callgraph,"",@"SHT_CUDA_CALLGRAPH"
	.align	4
	.sectionentsize	8
	.align		4
        /*0000*/ 	.word	0x00000000
	.align		4
        /*0004*/ 	.word	0xffffffff
	.align		4
        /*0008*/ 	.word	0x00000000
	.align		4
        /*000c*/ 	.word	0xfffffffe
	.align		4
        /*0010*/ 	.word	0x00000000
	.align		4
        /*0014*/ 	.word	0xfffffffd
	.align		4
        /*0018*/ 	.word	0x00000000
	.align		4
        /*001c*/ 	.word	0xfffffffc


//--------------------- .text._Z10cudascaleyPddi  --------------------------
	.section	.text._Z10cudascaleyPddi,"ax",@progbits
	.align	128
        .global         _Z10cudascaleyPddi
        .type           _Z10cudascaleyPddi,@function
        .size           _Z10cudascaleyPddi,(.L_x_70 - _Z10cudascaleyPddi)
        .other          _Z10cudascaleyPddi,@"STO_CUDA_ENTRY STV_DEFAULT"
_Z10cudascaleyPddi:
.text._Z10cudascaleyPddi:
[----:B------:R-:W-:Y:S01]  /*0000*/  LDC R1, c[0x0][0x37c] ;  /* 0x0000df00ff017b82 */ /* 0x000fe20000000800 */
[----:B------:R-:W0:Y:S01]  /*0010*/  S2R R5, SR_TID.X ;  /* 0x0000000000057919 */ /* 0x000e220000002100 */
[----:B------:R-:W0:Y:S01]  /*0020*/  LDCU UR4, c[0x0][0x360] ;  /* 0x00006c00ff0477ac */ /* 0x000e220008000800 */
[----:B------:R-:W0:Y:S01]  /*0030*/  S2R R0, SR_CTAID.X ;  /* 0x0000000000007919 */ /* 0x000e220000002500 */
[----:B------:R-:W1:Y:S01]  /*0040*/  LDCU UR5, c[0x0][0x390] ;  /* 0x00007200ff0577ac */ /* 0x000e620008000800 */
[----:B0-----:R-:W-:-:S05]  /*0050*/  IMAD R5, R0, UR4, R5 ;  /* 0x0000000400057c24 */ /* 0x001fca000f8e0205 */
[----:B-1----:R-:W-:-:S13]  /*0060*/  ISETP.GE.AND P0, PT, R5, UR5, PT ;  /* 0x0000000505007c0c */ /* 0x002fda000bf06270 */
[----:B------:R-:W-:Y:S05]  /*0070*/  @P0 EXIT ;  /* 0x000000000000094d */ /* 0x000fea0003800000 */
[----:B------:R-:W0:Y:S01]  /*0080*/  LDC.64 R2, c[0x0][0x380] ;  /* 0x0000e000ff027b82 */ /* 0x000e220000000a00 */
[----:B------:R-:W1:Y:S07]  /*0090*/  LDCU.64 UR4, c[0x0][0x358] ;  /* 0x00006b00ff0477ac */ /* 0x000e6e0008000a00 */
[----:B------:R-:W2:Y:S01]  /*00a0*/  LDC.64 R6, c[0x0][0x388] ;  /* 0x0000e200ff067b82 */ /* 0x000ea20000000a00 */
[----:B0-----:R-:W-:-:S05]  /*00b0*/  IMAD.WIDE R2, R5, 0x8, R2 ;  /* 0x0000000805027825 */ /* 0x001fca00078e0202 */
[----:B-1----:R-:W2:Y:S02]  /*00c0*/  LDG.E.64 R4, desc[UR4][R2.64] ;  /* 0x0000000402047981 */ /* 0x002ea4000c1e1b00 */
[----:B--2---:R-:W-:-:S07]  /*00d0*/  DMUL R4, R4, R6 ;  /* 0x0000000604047228 */ /* 0x004fce0000000000 */
[----:B------:R-:W-:Y:S01]  /*00e0*/  STG.E.64 desc[UR4][R2.64], R4 ;  /* 0x0000000402007986 */ /* 0x000fe2000c101b04 */
[----:B------:R-:W-:Y:S05]  /*00f0*/  EXIT ;  /* 0x000000000000794d */ /* 0x000fea0003800000 */
.L_x_0:
[----:B------:R-:W-:-:S00]  /*0100*/  BRA `(.L_x_0) ;  /* 0xfffffffc00fc7947 */ /* 0x000fc0000383ffff */
[----:B------:R-:W-:-:S00]  /*0110*/  NOP ;  /* 0x0000000000007918 */ /* 0x000fc00000000000 */
        /* <DEDUP_REMOVED lines=14> */
.L_x_70:


//--------------------- .text._Z15cudaDVWRMS_NormPdS_S_j --------------------------
	.section	.text._Z15cudaDVWRMS_NormPdS_S_j,"ax",@progbits
	.align	128
        .global         _Z15cudaDVWRMS_NormPdS_S_j
        .type           _Z15cudaDVWRMS_NormPdS_S_j,@function
        .size           _Z15cudaDVWRMS_NormPdS_S_j,(.L_x_71 - _Z15cudaDVWRMS_NormPdS_S_j)
        .other          _Z15cudaDVWRMS_NormPdS_S_j,@"STO_CUDA_ENTRY STV_DEFAULT"
_Z15cudaDVWRMS_NormPdS_S_j:
.text._Z15cudaDVWRMS_NormPdS_S_j:
[----:B------:R-:W-:Y:S01]  /*0000*/  LDC R1, c[0x0][0x37c] ;  /* 0x0000df00ff017b82 */ /* 0x000fe20000000800 */
[----:B------:R-:W0:Y:S01]  /*0010*/  S2R R0, SR_CTAID.X ;  /* 0x0000000000007919 */ /* 0x000e220000002500 */
[----:B------:R-:W0:Y:S06]  /*0020*/  LDCU UR4, c[0x0][0x360] ;  /* 0x00006c00ff0477ac */ /* 0x000e2c0008000800 */
[----:B------:R-:W1:Y:S01]  /*0030*/  LDC.64 R6, c[0x0][0x380] ;  /* 0x0000e000ff067b82 */ /* 0x000e620000000a00 */
[----:B------:R-:W2:Y:S01]  /*0040*/  S2R R2, SR_TID.X ;  /* 0x0000000000027919 */ /* 0x000ea20000002100 */
[----:B------:R-:W3:Y:S01]  /*0050*/  LDCU UR5, c[0x0][0x398] ;  /* 0x00007300ff0577ac */ /* 0x000ee20008000800 */
[----:B------:R-:W4:Y:S05]  /*0060*/  LDCU.64 UR6, c[0x0][0x358] ;  /* 0x00006b00ff0677ac */ /* 0x000f2a0008000a00 */
[----:B------:R-:W5:Y:S08]  /*0070*/  LDC.64 R8, c[0x0][0x388] ;  /* 0x0000e200ff087b82 */ /* 0x000f700000000a00 */
[----:B------:R-:W4:Y:S08]  /*0080*/  LDC.64 R12, c[0x0][0x380] ;  /* 0x0000e000ff0c7b82 */ /* 0x000f300000000a00 */
[----:B------:R-:W4:Y:S01]  /*0090*/  LDC.64 R4, c[0x0][0x388] ;  /* 0x0000e200ff047b82 */ /* 0x000f220000000a00 */
[----:B0-----:R-:W-:-:S04]  /*00a0*/  IMAD R3, R0, UR4, RZ ;  /* 0x0000000400037c24 */ /* 0x001fc8000f8e02ff */
[----:B--2---:R-:W-:Y:S02]  /*00b0*/  IMAD R11, R3, 0x2, R2 ;  /* 0x00000002030b7824 */ /* 0x004fe400078e0202 */
[----:B------:R-:W-:-:S03]  /*00c0*/  IMAD.U32 R3, RZ, RZ, UR4 ;  /* 0x00000004ff037e24 */ /* 0x000fc6000f8e00ff */
[C---:B---3--:R-:W-:Y:S02]  /*00d0*/  ISETP.GE.U32.AND P0, PT, R11.reuse, UR5, PT ;  /* 0x000000050b007c0c */ /* 0x048fe4000bf06070 */
[----:B------:R-:W-:-:S04]  /*00e0*/  IADD3 R17, PT, PT, R11, R3, RZ ;  /* 0x000000030b117210 */ /* 0x000fc80007ffe0ff */
[----:B------:R-:W-:-:S07]  /*00f0*/  ISETP.GE.U32.AND P1, PT, R17, UR5, PT ;  /* 0x0000000511007c0c */ /* 0x000fce000bf26070 */
[----:B-1----:R-:W-:-:S04]  /*0100*/  @!P0 IMAD.WIDE.U32 R6, R11, 0x8, R6 ;  /* 0x000000080b068825 */ /* 0x002fc800078e0006 */
[----:B-----5:R-:W-:Y:S02]  /*0110*/  @!P0 IMAD.WIDE.U32 R8, R11, 0x8, R8 ;  /* 0x000000080b088825 */ /* 0x020fe400078e0008 */
[----:B----4-:R-:W2:Y:S02]  /*0120*/  @!P0 LDG.E.64 R6, desc[UR6][R6.64] ;  /* 0x0000000606068981 */ /* 0x010ea4000c1e1b00 */
[C---:B------:R-:W-:Y:S02]  /*0130*/  @!P1 IMAD.WIDE.U32 R12, R17.reuse, 0x8, R12 ;  /* 0x00000008110c9825 */ /* 0x040fe400078e000c */
[----:B------:R-:W3:Y:S02]  /*0140*/  @!P0 LDG.E.64 R8, desc[UR6][R8.64] ;  /* 0x0000000608088981 */ /* 0x000ee4000c1e1b00 */
[----:B------:R-:W-:Y:S02]  /*0150*/  @!P1 IMAD.WIDE.U32 R16, R17, 0x8, R4 ;  /* 0x0000000811109825 */ /* 0x000fe400078e0004 */
[----:B------:R-:W4:Y:S04]  /*0160*/  @!P1 LDG.E.64 R12, desc[UR6][R12.64] ;  /* 0x000000060c0c9981 */ /* 0x000f28000c1e1b00 */
[----:B------:R-:W5:Y:S01]  /*0170*/  @!P1 LDG.E.64 R16, desc[UR6][R16.64] ;  /* 0x0000000610109981 */ /* 0x000f62000c1e1b00 */
[----:B------:R-:W0:Y:S01]  /*0180*/  S2UR UR5, SR_CgaCtaId ;  /* 0x00000000000579c3 */ /* 0x000e220000008800 */
[----:B------:R-:W-:-:S02]  /*0190*/  UMOV UR4, 0x400 ;  /* 0x0000040000047882 */ /* 0x000fc40000000000 */
[----:B0-----:R-:W-:Y:S01]  /*01a0*/  ULEA UR4, UR5, UR4, 0x18 ;  /* 0x0000000405047291 */ /* 0x001fe2000f8ec0ff */
[----:B--2---:R-:W-:-:S08]  /*01b0*/  @!P0 DMUL R4, R6, R6 ;  /* 0x0000000606048228 */ /* 0x004fd00000000000 */
[----:B---3--:R-:W-:Y:S02]  /*01c0*/  @!P0 DMUL R10, R4, R8 ;  /* 0x00000008040a8228 */ /* 0x008fe40000000000 */
[----:B----4-:R-:W-:Y:S01]  /*01d0*/  @!P1 DMUL R14, R12, R12 ;  /* 0x0000000c0c0e9228 */ /* 0x010fe20000000000 */
[----:B------:R-:W-:-:S05]  /*01e0*/  CS2R R4, SRZ ;  /* 0x0000000000047805 */ /* 0x000fca000001ff00 */
[----:B------:R-:W-:Y:S01]  /*01f0*/  @!P0 DMUL R4, R8, R10 ;  /* 0x0000000a08048228 */ /* 0x000fe20000000000 */
[----:B------:R-:W-:Y:S01]  /*0200*/  ISETP.GE.U32.AND P0, PT, R3, 0x2, PT ;  /* 0x000000020300780c */ /* 0x000fe20003f06070 */
[----:B-----5:R-:W-:Y:S01]  /*0210*/  @!P1 DMUL R14, R14, R16 ;  /* 0x000000100e0e9228 */ /* 0x020fe20000000000 */
[----:B------:R-:W-:-:S07]  /*0220*/  LEA R9, R2, UR4, 0x3 ;  /* 0x0000000402097c11 */ /* 0x000fce000f8e18ff */
[----:B------:R-:W-:Y:S01]  /*0230*/  @!P1 DFMA R4, R16, R14, R4 ;  /* 0x0000000e1004922b */ /* 0x000fe20000000004 */
[----:B------:R-:W-:-:S06]  /*0240*/  ISETP.NE.AND P1, PT, R2, RZ, PT ;  /* 0x000000ff0200720c */ /* 0x000fcc0003f25270 */
[----:B------:R0:W-:Y:S01]  /*0250*/  STS.64 [R9], R4 ;  /* 0x0000000409007388 */ /* 0x0001e20000000a00 */
[----:B------:R-:W-:Y:S06]  /*0260*/  BAR.SYNC.DEFER_BLOCKING 0x0 ;  /* 0x0000000000007b1d */ /* 0x000fec0000010000 */
[----:B------:R-:W-:Y:S05]  /*0270*/  @!P0 BRA `(.L_x_1) ;  /* 0x0000000000288947 */ /* 0x000fea0003800000 */
.L_x_2:
[----:B------:R-:W-:-:S04]  /*0280*/  SHF.R.U32.HI R8, RZ, 0x1, R3 ;  /* 0x00000001ff087819 */ /* 0x000fc80000011603 */
[----:B------:R-:W-:-:S13]  /*0290*/  ISETP.GE.U32.AND P0, PT, R2, R8, PT ;  /* 0x000000080200720c */ /* 0x000fda0003f06070 */
[----:B------:R-:W-:-:S06]  /*02a0*/  @!P0 IMAD R6, R8, 0x8, R9 ;  /* 0x0000000808068824 */ /* 0x000fcc00078e0209 */
[----:B------:R-:W0:Y:S02]  /*02b0*/  @!P0 LDS.64 R6, [R6] ;  /* 0x0000000006068984 */ /* 0x000e240000000a00 */
[----:B0-----:R-:W-:-:S07]  /*02c0*/  @!P0 DADD R4, R4, R6 ;  /* 0x0000000004048229 */ /* 0x001fce0000000006 */
[----:B------:R1:W-:Y:S01]  /*02d0*/  @!P0 STS.64 [R9], R4 ;  /* 0x0000000409008388 */ /* 0x0003e20000000a00 */
[----:B------:R-:W-:Y:S01]  /*02e0*/  BAR.SYNC.DEFER_BLOCKING 0x0 ;  /* 0x0000000000007b1d */ /* 0x000fe20000010000 */
[----:B------:R-:W-:Y:S02]  /*02f0*/  ISETP.GT.U32.AND P0, PT, R3, 0x3, PT ;  /* 0x000000030300780c */ /* 0x000fe40003f04070 */
[----:B------:R-:W-:-:S11]  /*0300*/  MOV R3, R8 ;  /* 0x0000000800037202 */ /* 0x000fd60000000f00 */
[----:B-1----:R-:W-:Y:S05]  /*0310*/  @P0 BRA `(.L_x_2) ;  /* 0xfffffffc00d80947 */ /* 0x002fea000383ffff */
.L_x_1:
[----:B------:R-:W-:Y:S05]  /*0320*/  @P1 EXIT ;  /* 0x000000000000194d */ /* 0x000fea0003800000 */
[----:B------:R-:W1:Y:S01]  /*0330*/  S2UR UR5, SR_CgaCtaId ;  /* 0x00000000000579c3 */ /* 0x000e620000008800 */
[----:B------:R-:W-:-:S07]  /*0340*/  UMOV UR4, 0x400 ;  /* 0x0000040000047882 */ /* 0x000fce0000000000 */
[----:B0-----:R-:W0:Y:S01]  /*0350*/  LDC.64 R4, c[0x0][0x390] ;  /* 0x0000e400ff047b82 */ /* 0x001e220000000a00 */
[----:B-1----:R-:W-:Y:S01]  /*0360*/  ULEA UR4, UR5, UR4, 0x18 ;  /* 0x0000000405047291 */ /* 0x002fe2000f8ec0ff */
[----:B0-----:R-:W-:-:S08]  /*0370*/  IMAD.WIDE.U32 R4, R0, 0x8, R4 ;  /* 0x0000000800047825 */ /* 0x001fd000078e0004 */
[----:B------:R-:W0:Y:S04]  /*0380*/  LDS.64 R2, [UR4] ;  /* 0x00000004ff027984 */ /* 0x000e280008000a00 */
[----:B0-----:R-:W-:Y:S01]  /*0390*/  STG.E.64 desc[UR6][R4.64], R2 ;  /* 0x0000000204007986 */ /* 0x001fe2000c101b06 */
[----:B------:R-:W-:Y:S05]  /*03a0*/  EXIT ;  /* 0x000000000000794d */ /* 0x000fea0003800000 */
.L_x_3:
        /* <DEDUP_REMOVED lines=13> */
.L_x_71:


//--------------------- .text._Z8cudaaxpyPdS_di   --------------------------
	.section	.text._Z8cudaaxpyPdS_di,"ax",@progbits
	.align	128
        .global         _Z8cudaaxpyPdS_di
        .type           _Z8cudaaxpyPdS_di,@function
        .size           _Z8cudaaxpyPdS_di,(.L_x_72 - _Z8cudaaxpyPdS_di)
        .other          _Z8cudaaxpyPdS_di,@"STO_CUDA_ENTRY STV_DEFAULT"
_Z8cudaaxpyPdS_di:
.text._Z8cudaaxpyPdS_di:
        /* <DEDUP_REMOVED lines=9> */
[----:B------:R-:W1:Y:S01]  /*0090*/  LDCU.64 UR4, c[0x0][0x358] ;  /* 0x00006b00ff0477ac */ /* 0x000e620008000a00 */
[----:B------:R-:W2:Y:S06]  /*00a0*/  LDCU.64 UR6, c[0x0][0x390] ;  /* 0x00007200ff0677ac */ /* 0x000eac0008000a00 */
[----:B------:R-:W3:Y:S01]  /*00b0*/  LDC.64 R4, c[0x0][0x380] ;  /* 0x0000e000ff047b82 */ /* 0x000ee20000000a00 */
[----:B0-----:R-:W-:-:S06]  /*00c0*/  IMAD.WIDE R2, R7, 0x8, R2 ;  /* 0x0000000807027825 */ /* 0x001fcc00078e0202 */
[----:B-1----:R-:W2:Y:S01]  /*00d0*/  LDG.E.64 R2, desc[UR4][R2.64] ;  /* 0x0000000402027981 */ /* 0x002ea2000c1e1b00 */
[----:B---3--:R-:W-:-:S05]  /*00e0*/  IMAD.WIDE R4, R7, 0x8, R4 ;  /* 0x0000000807047825 */ /* 0x008fca00078e0204 */
[----:B------:R-:W2:Y:S02]  /*00f0*/  LDG.E.64 R6, desc[UR4][R4.64] ;  /* 0x0000000404067981 */ /* 0x000ea4000c1e1b00 */
[----:B--2---:R-:W-:-:S07]  /*0100*/  DFMA R6, R2, UR6, R6 ;  /* 0x0000000602067c2b */ /* 0x004fce0008000006 */
[----:B------:R-:W-:Y:S01]  /*0110*/  STG.E.64 desc[UR4][R4.64], R6 ;  /* 0x0000000604007986 */ /* 0x000fe2000c101b04 */
[----:B------:R-:W-:Y:S05]  /*0120*/  EXIT ;  /* 0x000000000000794d */ /* 0x000fea0003800000 */
.L_x_4:
        /* <DEDUP_REMOVED lines=13> */
.L_x_72:


//--------------------- .text._Z10cudazaxpbyPdS_S_ddi --------------------------
	.section	.text._Z10cudazaxpbyPdS_S_ddi,"ax",@progbits
	.align	128
        .global         _Z10cudazaxpbyPdS_S_ddi
        .type           _Z10cudazaxpbyPdS_S_ddi,@function
        .size           _Z10cudazaxpbyPdS_S_ddi,(.L_x_73 - _Z10cudazaxpbyPdS_S_ddi)
        .other          _Z10cudazaxpbyPdS_S_ddi,@"STO_CUDA_ENTRY STV_DEFAULT"
_Z10cudazaxpbyPdS_S_ddi:
.text._Z10cudazaxpbyPdS_S_ddi:
        /* <DEDUP_REMOVED lines=11> */
[----:B------:R-:W3:Y:S08]  /*00b0*/  LDC.64 R2, c[0x0][0x388] ;  /* 0x0000e200ff027b82 */ /* 0x000ef00000000a00 */
[----:B------:R-:W4:Y:S01]  /*00c0*/  LDC.64 R8, c[0x0][0x398] ;  /* 0x0000e600ff087b82 */ /* 0x000f220000000a00 */
[----:B0-----:R-:W-:-:S07]  /*00d0*/  IMAD.WIDE R4, R13, 0x8, R4 ;  /* 0x000000080d047825 */ /* 0x001fce00078e0204 */
[----:B------:R-:W0:Y:S01]  /*00e0*/  LDC.64 R10, c[0x0][0x380] ;  /* 0x0000e000ff0a7b82 */ /* 0x000e220000000a00 */
[----:B-1----:R-:W2:Y:S01]  /*00f0*/  LDG.E.64 R4, desc[UR4][R4.64] ;  /* 0x0000000404047981 */ /* 0x002ea2000c1e1b00 */
[----:B---3--:R-:W-:-:S06]  /*0100*/  IMAD.WIDE R2, R13, 0x8, R2 ;  /* 0x000000080d027825 */ /* 0x008fcc00078e0202 */
[----:B------:R-:W4:Y:S01]  /*0110*/  LDG.E.64 R2, desc[UR4][R2.64] ;  /* 0x0000000402027981 */ /* 0x000f22000c1e1b00 */
[----:B--2---:R-:W-:-:S08]  /*0120*/  DMUL R6, R4, UR6 ;  /* 0x0000000604067c28 */ /* 0x004fd00008000000 */
[----:B----4-:R-:W-:Y:S01]  /*0130*/  DFMA R6, R2, R8, R6 ;  /* 0x000000080206722b */ /* 0x010fe20000000006 */
[----:B0-----:R-:W-:-:S06]  /*0140*/  IMAD.WIDE R8, R13, 0x8, R10 ;  /* 0x000000080d087825 */ /* 0x001fcc00078e020a */
[----:B------:R-:W-:Y:S01]  /*0150*/  STG.E.64 desc[UR4][R8.64], R6 ;  /* 0x0000000608007986 */ /* 0x000fe2000c101b04 */
[----:B------:R-:W-:Y:S05]  /*0160*/  EXIT ;  /* 0x000000000000794d */ /* 0x000fea0003800000 */
.L_x_5:
        /* <DEDUP_REMOVED lines=9> */
.L_x_73:


//--------------------- .text._Z10cudamultxyPdS_S_i --------------------------
	.section	.text._Z10cudamultxyPdS_S_i,"ax",@progbits
	.align	128
        .global         _Z10cudamultxyPdS_S_i
        .type           _Z10cudamultxyPdS_S_i,@function
        .size           _Z10cudamultxyPdS_S_i,(.L_x_74 - _Z10cudamultxyPdS_S_i)
        .other          _Z10cudamultxyPdS_S_i,@"STO_CUDA_ENTRY STV_DEFAULT"
_Z10cudamultxyPdS_S_i:
.text._Z10cudamultxyPdS_S_i:
        /* <DEDUP_REMOVED lines=10> */
[----:B------:R-:W2:Y:S08]  /*00a0*/  LDC.64 R4, c[0x0][0x390] ;  /* 0x0000e400ff047b82 */ /* 0x000eb00000000a00 */
[----:B------:R-:W3:Y:S01]  /*00b0*/  LDC.64 R8, c[0x0][0x380] ;  /* 0x0000e000ff087b82 */ /* 0x000ee20000000a00 */
[----:B0-----:R-:W-:-:S06]  /*00c0*/  IMAD.WIDE R2, R11, 0x8, R2 ;  /* 0x000000080b027825 */ /* 0x001fcc00078e0202 */
[----:B-1----:R-:W4:Y:S01]  /*00d0*/  LDG.E.64 R2, desc[UR4][R2.64] ;  /* 0x0000000402027981 */ /* 0x002f22000c1e1b00 */
[----:B--2---:R-:W-:-:S06]  /*00e0*/  IMAD.WIDE R4, R11, 0x8, R4 ;  /* 0x000000080b047825 */ /* 0x004fcc00078e0204 */
[----:B------:R-:W4:Y:S01]  /*00f0*/  LDG.E.64 R4, desc[UR4][R4.64] ;  /* 0x0000000404047981 */ /* 0x000f22000c1e1b00 */
[----:B---3--:R-:W-:Y:S01]  /*0100*/  IMAD.WIDE R8, R11, 0x8, R8 ;  /* 0x000000080b087825 */ /* 0x008fe200078e0208 */
[----:B----4-:R-:W-:-:S07]  /*0110*/  DMUL R6, R2, R4 ;  /* 0x0000000402067228 */ /* 0x010fce0000000000 */
[----:B------:R-:W-:Y:S01]  /*0120*/  STG.E.64 desc[UR4][R8.64], R6 ;  /* 0x0000000608007986 */ /* 0x000fe2000c101b04 */
[----:B------:R-:W-:Y:S05]  /*0130*/  EXIT ;  /* 0x000000000000794d */ /* 0x000fea0003800000 */
.L_x_6:
        /* <DEDUP_REMOVED lines=12> */
.L_x_74:


//--------------------- .text._Z12cudazaxpbypcPdS_S_ddi --------------------------
	.section	.text._Z12cudazaxpbypcPdS_S_ddi,"ax",@progbits
	.align	128
        .global         _Z12cudazaxpbypcPdS_S_ddi
        .type           _Z12cudazaxpbypcPdS_S_ddi,@function
        .size           _Z12cudazaxpbypcPdS_S_ddi,(.L_x_75 - _Z12cudazaxpbypcPdS_S_ddi)
        .other          _Z12cudazaxpbypcPdS_S_ddi,@"STO_CUDA_ENTRY STV_DEFAULT"
_Z12cudazaxpbypcPdS_S_ddi:
.text._Z12cudazaxpbypcPdS_S_ddi:
        /* <DEDUP_REMOVED lines=13> */
[----:B0-----:R-:W-:-:S06]  /*00d0*/  IMAD.WIDE R6, R11, 0x8, R6 ;  /* 0x000000080b067825 */ /* 0x001fcc00078e0206 */
[----:B-1----:R-:W5:Y:S01]  /*00e0*/  LDG.E.64 R6, desc[UR4][R6.64] ;  /* 0x0000000406067981 */ /* 0x002f62000c1e1b00 */
[----:B---3--:R-:W-:-:S05]  /*00f0*/  IMAD.WIDE R2, R11, 0x8, R2 ;  /* 0x000000080b027825 */ /* 0x008fca00078e0202 */
[----:B------:R-:W5:Y:S01]  /*0100*/  LDG.E.64 R4, desc[UR4][R2.64] ;  /* 0x0000000402047981 */ /* 0x000f62000c1e1b00 */
[----:B----4-:R-:W-:Y:S02]  /*0110*/  IMAD.WIDE R8, R11, 0x8, R8 ;  /* 0x000000080b087825 */ /* 0x010fe400078e0208 */
[----:B------:R-:W5:Y:S04]  /*0120*/  LDC.64 R10, c[0x0][0x398] ;  /* 0x0000e600ff0a7b82 */ /* 0x000f680000000a00 */
[----:B------:R-:W2:Y:S01]  /*0130*/  LDG.E.64 R8, desc[UR4][R8.64] ;  /* 0x0000000408087981 */ /* 0x000ea2000c1e1b00 */
[----:B-----5:R-:W-:-:S08]  /*0140*/  DFMA R4, R4, R10, R6 ;  /* 0x0000000a0404722b */ /* 0x020fd00000000006 */
[----:B--2---:R-:W-:-:S07]  /*0150*/  DFMA R4, R8, UR6, R4 ;  /* 0x0000000608047c2b */ /* 0x004fce0008000004 */
[----:B------:R-:W-:Y:S01]  /*0160*/  STG.E.64 desc[UR4][R2.64], R4 ;  /* 0x0000000402007986 */ /* 0x000fe2000c101b04 */
[----:B------:R-:W-:Y:S05]  /*0170*/  EXIT ;  /* 0x000000000000794d */ /* 0x000fea0003800000 */
.L_x_7:
        /* <DEDUP_REMOVED lines=16> */
.L_x_75:


//--------------------- .text._Z9cudadotxyPdS_S_j --------------------------
	.section	.text._Z9cudadotxyPdS_S_j,"ax",@progbits
	.align	128
        .global         _Z9cudadotxyPdS_S_j
        .type           _Z9cudadotxyPdS_S_j,@function
        .size           _Z9cudadotxyPdS_S_j,(.L_x_76 - _Z9cudadotxyPdS_S_j)
        .other          _Z9cudadotxyPdS_S_j,@"STO_CUDA_ENTRY STV_DEFAULT"
_Z9cudadotxyPdS_S_j:
.text._Z9cudadotxyPdS_S_j:
        /* <DEDUP_REMOVED lines=20> */
[----:B------:R-:W2:Y:S02]  /*0140*/  @!P0 LDG.E.64 R8, desc[UR6][R8.64] ;  /* 0x0000000608088981 */ /* 0x000ea4000c1e1b00 */
[----:B------:R-:W-:Y:S02]  /*0150*/  @!P1 IMAD.WIDE.U32 R12, R15, 0x8, R12 ;  /* 0x000000080f0c9825 */ /* 0x000fe400078e000c */
[----:B------:R-:W3:Y:S04]  /*0160*/  @!P1 LDG.E.64 R10, desc[UR6][R10.64] ;  /* 0x000000060a0a9981 */ /* 0x000ee8000c1e1b00 */
[----:B------:R-:W3:Y:S01]  /*0170*/  @!P1 LDG.E.64 R12, desc[UR6][R12.64] ;  /* 0x000000060c0c9981 */ /* 0x000ee2000c1e1b00 */
[----:B------:R-:W0:Y:S01]  /*0180*/  S2UR UR5, SR_CgaCtaId ;  /* 0x00000000000579c3 */ /* 0x000e220000008800 */
[----:B------:R-:W-:Y:S01]  /*0190*/  CS2R R4, SRZ ;  /* 0x0000000000047805 */ /* 0x000fe2000001ff00 */
[----:B------:R-:W-:-:S02]  /*01a0*/  UMOV UR4, 0x400 ;  /* 0x0000040000047882 */ /* 0x000fc40000000000 */
[----:B0-----:R-:W-:Y:S01]  /*01b0*/  ULEA UR4, UR5, UR4, 0x18 ;  /* 0x0000000405047291 */ /* 0x001fe2000f8ec0ff */
[----:B--2---:R-:W-:Y:S01]  /*01c0*/  @!P0 DMUL R4, R6, R8 ;  /* 0x0000000806048228 */ /* 0x004fe20000000000 */
[----:B------:R-:W-:-:S04]  /*01d0*/  ISETP.GE.U32.AND P0, PT, R2, 0x2, PT ;  /* 0x000000020200780c */ /* 0x000fc80003f06070 */
[----:B------:R-:W-:-:S03]  /*01e0*/  LEA R9, R3, UR4, 0x3 ;  /* 0x0000000403097c11 */ /* 0x000fc6000f8e18ff */
[----:B---3--:R-:W-:Y:S01]  /*01f0*/  @!P1 DFMA R4, R10, R12, R4 ;  /* 0x0000000c0a04922b */ /* 0x008fe20000000004 */
[----:B------:R-:W-:-:S06]  /*0200*/  ISETP.NE.AND P1, PT, R3, RZ, PT ;  /* 0x000000ff0300720c */ /* 0x000fcc0003f25270 */
[----:B------:R0:W-:Y:S01]  /*0210*/  STS.64 [R9], R4 ;  /* 0x0000000409007388 */ /* 0x0001e20000000a00 */
[----:B------:R-:W-:Y:S06]  /*0220*/  BAR.SYNC.DEFER_BLOCKING 0x0 ;  /* 0x0000000000007b1d */ /* 0x000fec0000010000 */
[----:B------:R-:W-:Y:S05]  /*0230*/  @!P0 BRA `(.L_x_8) ;  /* 0x0000000000288947 */ /* 0x000fea0003800000 */
.L_x_9:
        /* <DEDUP_REMOVED lines=10> */
.L_x_8:
        /* <DEDUP_REMOVED lines=9> */
.L_x_10:
        /* <DEDUP_REMOVED lines=9> */
.L_x_76:


//--------------------- .text._Z12cudayequalsxPdS_i --------------------------
	.section	.text._Z12cudayequalsxPdS_i,"ax",@progbits
	.align	128
        .global         _Z12cudayequalsxPdS_i
        .type           _Z12cudayequalsxPdS_i,@function
        .size           _Z12cudayequalsxPdS_i,(.L_x_77 - _Z12cudayequalsxPdS_i)
        .other          _Z12cudayequalsxPdS_i,@"STO_CUDA_ENTRY STV_DEFAULT"
_Z12cudayequalsxPdS_i:
.text._Z12cudayequalsxPdS_i:
        /* <DEDUP_REMOVED lines=11> */
[----:B0-----:R-:W-:-:S06]  /*00b0*/  IMAD.WIDE R2, R7, 0x8, R2 ;  /* 0x0000000807027825 */ /* 0x001fcc00078e0202 */
[----:B-1----:R-:W3:Y:S01]  /*00c0*/  LDG.E.64 R2, desc[UR4][R2.64] ;  /* 0x0000000402027981 */ /* 0x002ee2000c1e1b00 */
[----:B--2---:R-:W-:-:S05]  /*00d0*/  IMAD.WIDE R4, R7, 0x8, R4 ;  /* 0x0000000807047825 */ /* 0x004fca00078e0204 */
[----:B---3--:R-:W-:Y:S01]  /*00e0*/  STG.E.64 desc[UR4][R4.64], R2 ;  /* 0x0000000204007986 */ /* 0x008fe2000c101b04 */
[----:B------:R-:W-:Y:S05]  /*00f0*/  EXIT ;  /* 0x000000000000794d */ /* 0x000fea0003800000 */
.L_x_11:
        /* <DEDUP_REMOVED lines=16> */
.L_x_77:


//--------------------- .text._Z9cudaaxpbyPdS_ddi --------------------------
	.section	.text._Z9cudaaxpbyPdS_ddi,"ax",@progbits
	.align	128
        .global         _Z9cudaaxpbyPdS_ddi
        .type           _Z9cudaaxpbyPdS_ddi,@function
        .size           _Z9cudaaxpbyPdS_ddi,(.L_x_78 - _Z9cudaaxpbyPdS_ddi)
        .other          _Z9cudaaxpbyPdS_ddi,@"STO_CUDA_ENTRY STV_DEFAULT"
_Z9cudaaxpbyPdS_ddi:
.text._Z9cudaaxpbyPdS_ddi:
        /* <DEDUP_REMOVED lines=10> */
[----:B------:R-:W2:Y:S06]  /*00a0*/  LDCU.128 UR8, c[0x0][0x390] ;  /* 0x00007200ff0877ac */ /* 0x000eac0008000c00 */
[----:B------:R-:W3:Y:S01]  /*00b0*/  LDC.64 R2, c[0x0][0x388] ;  /* 0x0000e200ff027b82 */ /* 0x000ee20000000a00 */
[----:B0-----:R-:W-:-:S05]  /*00c0*/  IMAD.WIDE R4, R9, 0x8, R4 ;  /* 0x0000000809047825 */ /* 0x001fca00078e0204 */
[----:B-1----:R-:W2:Y:S01]  /*00d0*/  LDG.E.64 R6, desc[UR4][R4.64] ;  /* 0x0000000404067981 */ /* 0x002ea2000c1e1b00 */
[----:B---3--:R-:W-:-:S06]  /*00e0*/  IMAD.WIDE R2, R9, 0x8, R2 ;  /* 0x0000000809027825 */ /* 0x008fcc00078e0202 */
[----:B------:R-:W3:Y:S01]  /*00f0*/  LDG.E.64 R2, desc[UR4][R2.64] ;  /* 0x0000000402027981 */ /* 0x000ee2000c1e1b00 */
[----:B--2---:R-:W-:-:S08]  /*0100*/  DMUL R6, R6, UR10 ;  /* 0x0000000a06067c28 */ /* 0x004fd00008000000 */
[----:B---3--:R-:W-:-:S07]  /*0110*/  DFMA R6, R2, UR8, R6 ;  /* 0x0000000802067c2b */ /* 0x008fce0008000006 */
[----:B------:R-:W-:Y:S01]  /*0120*/  STG.E.64 desc[UR4][R4.64], R6 ;  /* 0x0000000604007986 */ /* 0x000fe2000c101b04 */
[----:B------:R-:W-:Y:S05]  /*0130*/  EXIT ;  /* 0x000000000000794d */ /* 0x000fea0003800000 */
.L_x_12:
        /* <DEDUP_REMOVED lines=12> */
.L_x_78:


//--------------------- .text._Z11cudaSpmvCSCPdS_iS_PiS0_ --------------------------
	.section	.text._Z11cudaSpmvCSCPdS_iS_PiS0_,"ax",@progbits
	.align	128
        .global         _Z11cudaSpmvCSCPdS_iS_PiS0_
        .type           _Z11cudaSpmvCSCPdS_iS_PiS0_,@function
        .size           _Z11cudaSpmvCSCPdS_iS_PiS0_,(.L_x_79 - _Z11cudaSpmvCSCPdS_iS_PiS0_)
        .other          _Z11cudaSpmvCSCPdS_iS_PiS0_,@"STO_CUDA_ENTRY STV_DEFAULT"
_Z11cudaSpmvCSCPdS_iS_PiS0_:
.text._Z11cudaSpmvCSCPdS_iS_PiS0_:
        /* <DEDUP_REMOVED lines=10> */
[----:B0-----:R-:W-:-:S05]  /*00a0*/  IMAD.WIDE R2, R5, 0x4, R2 ;  /* 0x0000000405027825 */ /* 0x001fca00078e0202 */
[----:B-1----:R-:W2:Y:S04]  /*00b0*/  LDG.E R0, desc[UR4][R2.64] ;  /* 0x0000000402007981 */ /* 0x002ea8000c1e1900 */
[----:B------:R-:W2:Y:S02]  /*00c0*/  LDG.E R7, desc[UR4][R2.64+0x4] ;  /* 0x0000040402077981 */ /* 0x000ea4000c1e1900 */
[----:B--2---:R-:W-:-:S13]  /*00d0*/  ISETP.GE.AND P0, PT, R0, R7, PT ;  /* 0x000000070000720c */ /* 0x004fda0003f06270 */
[----:B------:R-:W-:Y:S05]  /*00e0*/  @P0 EXIT ;  /* 0x000000000000094d */ /* 0x000fea0003800000 */
[----:B------:R-:W0:Y:S01]  /*00f0*/  LDC.64 R2, c[0x0][0x388] ;  /* 0x0000e200ff027b82 */ /* 0x000e220000000a00 */
[CC--:B------:R-:W-:Y:S01]  /*0100*/  IADD3 R6, PT, PT, -R7.reuse, R0.reuse, RZ ;  /* 0x0000000007067210 */ /* 0x0c0fe20007ffe1ff */
[----:B------:R-:W-:Y:S01]  /*0110*/  BSSY.RECONVERGENT B0, `(.L_x_13) ;  /* 0x0000071000007945 */ /* 0x000fe20003800200 */
[----:B------:R-:W-:Y:S02]  /*0120*/  IADD3 R4, PT, PT, R7, -R0, RZ ;  /* 0x8000000007047210 */ /* 0x000fe40007ffe0ff */
[----:B------:R-:W-:Y:S02]  /*0130*/  ISETP.GT.U32.AND P1, PT, R6, -0x10, PT ;  /* 0xfffffff00600780c */ /* 0x000fe40003f24070 */
[----:B------:R-:W-:Y:S01]  /*0140*/  LOP3.LUT P0, R20, R4, 0xf, RZ, 0xc0, !PT ;  /* 0x0000000f04147812 */ /* 0x000fe2000780c0ff */
[----:B0-----:R-:W-:-:S10]  /*0150*/  IMAD.WIDE R2, R5, 0x8, R2 ;  /* 0x0000000805027825 */ /* 0x001fd400078e0202 */
[----:B------:R-:W-:Y:S05]  /*0160*/  @P1 BRA `(.L_x_14) ;  /* 0x0000000400ac1947 */ /* 0x000fea0003800000 */
[----:B------:R-:W-:-:S04]  /*0170*/  LOP3.LUT R5, R4, 0xfffffff0, RZ, 0xc0, !PT ;  /* 0xfffffff004057812 */ /* 0x000fc800078ec0ff */
[----:B------:R-:W-:-:S07]  /*0180*/  IADD3 R5, PT, PT, -R5, RZ, RZ ;  /* 0x000000ff05057210 */ /* 0x000fce0007ffe1ff */
.L_x_15:
[----:B------:R-:W0:Y:S01]  /*0190*/  LDC.64 R10, c[0x0][0x398] ;  /* 0x0000e600ff0a7b82 */ /* 0x000e220000000a00 */
[----:B-1----:R-:W2:Y:S07]  /*01a0*/  LDG.E.64 R12, desc[UR4][R2.64] ;  /* 0x00000004020c7981 */ /* 0x002eae000c1e1b00 */
[----:B------:R-:W1:Y:S08]  /*01b0*/  LDC.64 R8, c[0x0][0x3a0] ;  /* 0x0000e800ff087b82 */ /* 0x000e700000000a00 */
[----:B------:R-:W3:Y:S01]  /*01c0*/  LDC.64 R6, c[0x0][0x380] ;  /* 0x0000e000ff067b82 */ /* 0x000ee20000000a00 */
[----:B0-----:R-:W-:-:S05]  /*01d0*/  IMAD.WIDE R10, R0, 0x8, R10 ;  /* 0x00000008000a7825 */ /* 0x001fca00078e020a */
[----:B------:R-:W2:Y:S01]  /*01e0*/  LDG.E.64 R14, desc[UR4][R10.64] ;  /* 0x000000040a0e7981 */ /* 0x000ea2000c1e1b00 */
[----:B-1----:R-:W-:-:S05]  /*01f0*/  IMAD.WIDE R8, R0, 0x4, R8 ;  /* 0x0000000400087825 */ /* 0x002fca00078e0208 */
[----:B------:R-:W3:Y:S01]  /*0200*/  LDG.E R17, desc[UR4][R8.64] ;  /* 0x0000000408117981 */ /* 0x000ee2000c1e1900 */
[----:B--2---:R-:W-:Y:S01]  /*0210*/  DMUL R12, R12, R14 ;  /* 0x0000000e0c0c7228 */ /* 0x004fe20000000000 */
[----:B---3--:R-:W-:-:S06]  /*0220*/  IMAD.WIDE R14, R17, 0x8, R6 ;  /* 0x00000008110e7825 */ /* 0x008fcc00078e0206 */
[----:B------:R0:W-:Y:S04]  /*0230*/  REDG.E.ADD.F64.RN.STRONG.GPU desc[UR4][R14.64], R12 ;  /* 0x0000000c0e0079a6 */ /* 0x0001e8000c12ff04 */
[----:B------:R-:W2:Y:S04]  /*0240*/  LDG.E.64 R16, desc[UR4][R2.64] ;  /* 0x0000000402107981 */ /* 0x000ea8000c1e1b00 */
[----:B------:R-:W2:Y:S04]  /*0250*/  LDG.E.64 R18, desc[UR4][R10.64+0x8] ;  /* 0x000008040a127981 */ /* 0x000ea8000c1e1b00 */
[----:B------:R-:W3:Y:S01]  /*0260*/  LDG.E R21, desc[UR4][R8.64+0x4] ;  /* 0x0000040408157981 */ /* 0x000ee2000c1e1900 */
[----:B--2---:R-:W-:Y:S01]  /*0270*/  DMUL R16, R16, R18 ;  /* 0x0000001210107228 */ /* 0x004fe20000000000 */
[----:B---3--:R-:W-:-:S06]  /*0280*/  IMAD.WIDE R18, R21, 0x8, R6 ;  /* 0x0000000815127825 */ /* 0x008fcc00078e0206 */
[----:B------:R1:W-:Y:S04]  /*0290*/  REDG.E.ADD.F64.RN.STRONG.GPU desc[UR4][R18.64], R16 ;  /* 0x00000010120079a6 */ /* 0x0003e8000c12ff04 */
[----:B------:R-:W2:Y:S04]  /*02a0*/  LDG.E.64 R22, desc[UR4][R2.64] ;  /* 0x0000000402167981 */ /* 0x000ea8000c1e1b00 */
[----:B------:R-:W2:Y:S04]  /*02b0*/  LDG.E.64 R24, desc[UR4][R10.64+0x10] ;  /* 0x000010040a187981 */ /* 0x000ea8000c1e1b00 */
[----:B------:R-:W0:Y:S01]  /*02c0*/  LDG.E R21, desc[UR4][R8.64+0x8] ;  /* 0x0000080408157981 */ /* 0x000e22000c1e1900 */
[----:B--2---:R-:W-:Y:S01]  /*02d0*/  DMUL R22, R22, R24 ;  /* 0x0000001816167228 */ /* 0x004fe20000000000 */
[----:B0-----:R-:W-:-:S06]  /*02e0*/  IMAD.WIDE R12, R21, 0x8, R6 ;  /* 0x00000008150c7825 */ /* 0x001fcc00078e0206 */
[----:B------:R0:W-:Y:S04]  /*02f0*/  REDG.E.ADD.F64.RN.STRONG.GPU desc[UR4][R12.64], R22 ;  /* 0x000000160c0079a6 */ /* 0x0001e8000c12ff04 */
[----:B------:R-:W2:Y:S04]  /*0300*/  LDG.E.64 R14, desc[UR4][R2.64] ;  /* 0x00000004020e7981 */ /* 0x000ea8000c1e1b00 */
[----:B------:R-:W2:Y:S04]  /*0310*/  LDG.E.64 R24, desc[UR4][R10.64+0x18] ;  /* 0x000018040a187981 */ /* 0x000ea8000c1e1b00 */
[----:B------:R-:W1:Y:S01]  /*0320*/  LDG.E R21, desc[UR4][R8.64+0xc] ;  /* 0x00000c0408157981 */ /* 0x000e62000c1e1900 */
[----:B--2---:R-:W-:Y:S01]  /*0330*/  DMUL R14, R14, R24 ;  /* 0x000000180e0e7228 */ /* 0x004fe20000000000 */
[----:B-1----:R-:W-:-:S06]  /*0340*/  IMAD.WIDE R16, R21, 0x8, R6 ;  /* 0x0000000815107825 */ /* 0x002fcc00078e0206 */
        /* <DEDUP_REMOVED lines=69> */
[----:B------:R-:W3:Y:S01]  /*07a0*/  LDG.E R21, desc[UR4][R8.64+0x3c] ;  /* 0x00003c0408157981 */ /* 0x000ee2000c1e1900 */
[----:B------:R-:W-:-:S04]  /*07b0*/  IADD3 R5, PT, PT, R5, 0x10, RZ ;  /* 0x0000001005057810 */ /* 0x000fc80007ffe0ff */
[----:B------:R-:W-:Y:S02]  /*07c0*/  ISETP.NE.AND P1, PT, R5, RZ, PT ;  /* 0x000000ff0500720c */ /* 0x000fe40003f25270 */
[----:B------:R-:W-:Y:S01]  /*07d0*/  IADD3 R0, PT, PT, R0, 0x10, RZ ;  /* 0x0000001000007810 */ /* 0x000fe20007ffe0ff */
[----:B--2---:R-:W-:Y:S01]  /*07e0*/  DMUL R16, R16, R24 ;  /* 0x0000001810107228 */ /* 0x004fe20000000000 */
[----:B---3--:R-:W-:-:S06]  /*07f0*/  IMAD.WIDE R6, R21, 0x8, R6 ;  /* 0x0000000815067825 */ /* 0x008fcc00078e0206 */
[----:B------:R1:W-:Y:S03]  /*0800*/  REDG.E.ADD.F64.RN.STRONG.GPU desc[UR4][R6.64], R16 ;  /* 0x00000010060079a6 */ /* 0x0003e6000c12ff04 */
[----:B------:R-:W-:Y:S05]  /*0810*/  @P1 BRA `(.L_x_15) ;  /* 0xfffffff8005c1947 */ /* 0x000fea000383ffff */
.L_x_14:
[----:B------:R-:W-:Y:S05]  /*0820*/  BSYNC.RECONVERGENT B0 ;  /* 0x0000000000007941 */ /* 0x000fea0003800200 */
.L_x_13:
[----:B------:R-:W-:Y:S05]  /*0830*/  @!P0 EXIT ;  /* 0x000000000000894d */ /* 0x000fea0003800000 */
[----:B------:R-:W-:Y:S01]  /*0840*/  ISETP.GE.U32.AND P0, PT, R20, 0x8, PT ;  /* 0x000000081400780c */ /* 0x000fe20003f06070 */
[----:B------:R-:W-:Y:S01]  /*0850*/  BSSY.RECONVERGENT B0, `(.L_x_16) ;  /* 0x000003a000007945 */ /* 0x000fe20003800200 */
[----:B------:R-:W-:-:S04]  /*0860*/  LOP3.LUT R5, R4, 0x7, RZ, 0xc0, !PT ;  /* 0x0000000704057812 */ /* 0x000fc800078ec0ff */
[----:B------:R-:W-:-:S07]  /*0870*/  ISETP.NE.AND P1, PT, R5, RZ, PT ;  /* 0x000000ff0500720c */ /* 0x000fce0003f25270 */
[----:B------:R-:W-:Y:S06]  /*0880*/  @!P0 BRA `(.L_x_17) ;  /* 0x0000000000d88947 */ /* 0x000fec0003800000 */
[----:B-1----:R-:W0:Y:S01]  /*0890*/  LDC.64 R6, c[0x0][0x398] ;  /* 0x0000e600ff067b82 */ /* 0x002e220000000a00 */
[----:B------:R-:W2:Y:S07]  /*08a0*/  LDG.E.64 R12, desc[UR4][R2.64] ;  /* 0x00000004020c7981 */ /* 0x000eae000c1e1b00 */
        /* <DEDUP_REMOVED lines=39> */
[----:B------:R-:W3:Y:S04]  /*0b20*/  LDG.E.64 R16, desc[UR4][R2.64] ;  /* 0x0000000402107981 */ /* 0x000ee8000c1e1b00 */
[----:B------:R-:W3:Y:S04]  /*0b30*/  LDG.E.64 R22, desc[UR4][R6.64+0x30] ;  /* 0x0000300406167981 */ /* 0x000ee8000c1e1b00 */
[----:B------:R-:W0:Y:S01]  /*0b40*/  LDG.E R25, desc[UR4][R8.64+0x18] ;  /* 0x0000180408197981 */ /* 0x000e22000c1e1900 */
[----:B---3--:R-:W-:Y:S01]  /*0b50*/  DMUL R16, R16, R22 ;  /* 0x0000001610107228 */ /* 0x008fe20000000000 */
[----:B0-----:R-:W-:-:S06]  /*0b60*/  IMAD.WIDE R12, R25, 0x8, R10 ;  /* 0x00000008190c7825 */ /* 0x001fcc00078e020a */
[----:B------:R2:W-:Y:S04]  /*0b70*/  REDG.E.ADD.F64.RN.STRONG.GPU desc[UR4][R12.64], R16 ;  /* 0x000000100c0079a6 */ /* 0x0005e8000c12ff04 */
[----:B------:R-:W3:Y:S04]  /*0b80*/  LDG.E.64 R22, desc[UR4][R6.64+0x38] ;  /* 0x0000380406167981 */ /* 0x000ee8000c1e1b00 */
[----:B------:R-:W3:Y:S04]  /*0b90*/  LDG.E.64 R18, desc[UR4][R2.64] ;  /* 0x0000000402127981 */ /* 0x000ee8000c1e1b00 */
[----:B------:R-:W4:Y:S01]  /*0ba0*/  LDG.E R25, desc[UR4][R8.64+0x1c] ;  /* 0x00001c0408197981 */ /* 0x000f22000c1e1900 */
[----:B---3--:R-:W-:Y:S01]  /*0bb0*/  DMUL R18, R18, R22 ;  /* 0x0000001612127228 */ /* 0x008fe20000000000 */
[----:B----4-:R-:W-:-:S06]  /*0bc0*/  IMAD.WIDE R10, R25, 0x8, R10 ;  /* 0x00000008190a7825 */ /* 0x010fcc00078e020a */
[----:B------:R2:W-:Y:S01]  /*0bd0*/  REDG.E.ADD.F64.RN.STRONG.GPU desc[UR4][R10.64], R18 ;  /* 0x000000120a0079a6 */ /* 0x0005e2000c12ff04 */
[----:B------:R-:W-:-:S07]  /*0be0*/  IADD3 R0, PT, PT, R0, 0x8, RZ ;  /* 0x0000000800007810 */ /* 0x000fce0007ffe0ff */
.L_x_17:
[----:B------:R-:W-:Y:S05]  /*0bf0*/  BSYNC.RECONVERGENT B0 ;  /* 0x0000000000007941 */ /* 0x000fea0003800200 */
.L_x_16:
[----:B------:R-:W-:Y:S05]  /*0c00*/  @!P1 EXIT ;  /* 0x000000000000994d */ /* 0x000fea0003800000 */
[----:B------:R-:W-:Y:S01]  /*0c10*/  ISETP.GE.U32.AND P0, PT, R5, 0x4, PT ;  /* 0x000000040500780c */ /* 0x000fe20003f06070 */
[----:B------:R-:W-:Y:S01]  /*0c20*/  BSSY.RECONVERGENT B0, `(.L_x_18) ;  /* 0x0000022000007945 */ /* 0x000fe20003800200 */
[----:B--2---:R-:W-:-:S04]  /*0c30*/  LOP3.LUT R10, R4, 0x3, RZ, 0xc0, !PT ;  /* 0x00000003040a7812 */ /* 0x004fc800078ec0ff */
[----:B------:R-:W-:-:S07]  /*0c40*/  ISETP.NE.AND P1, PT, R10, RZ, PT ;  /* 0x000000ff0a00720c */ /* 0x000fce0003f25270 */
[----:B------:R-:W-:Y:S06]  /*0c50*/  @!P0 BRA `(.L_x_19) ;  /* 0x0000000000788947 */ /* 0x000fec0003800000 */
        /* <DEDUP_REMOVED lines=30> */
.L_x_19:
[----:B------:R-:W-:Y:S05]  /*0e40*/  BSYNC.RECONVERGENT B0 ;  /* 0x0000000000007941 */ /* 0x000fea0003800200 */
.L_x_18:
[----:B------:R-:W-:Y:S05]  /*0e50*/  @!P1 EXIT ;  /* 0x000000000000994d */ /* 0x000fea0003800000 */
[----:B-12---:R-:W0:Y:S01]  /*0e60*/  LDC.64 R12, c[0x0][0x398] ;  /* 0x0000e600ff0c7b82 */ /* 0x006e220000000a00 */
[----:B------:R-:W-:-:S07]  /*0e70*/  IADD3 R18, PT, PT, -R10, RZ, RZ ;  /* 0x000000ff0a127210 */ /* 0x000fce0007ffe1ff */
[----:B------:R-:W1:Y:S08]  /*0e80*/  LDC.64 R8, c[0x0][0x3a0] ;  /* 0x0000e800ff087b82 */ /* 0x000e700000000a00 */
[----:B------:R-:W2:Y:S02]  /*0e90*/  LDC.64 R16, c[0x0][0x380] ;  /* 0x0000e000ff107b82 */ /* 0x000ea40000000a00 */
.L_x_20:
[C---:B0-----:R-:W-:Y:S01]  /*0ea0*/  IMAD.WIDE R14, R0.reuse, 0x8, R12 ;  /* 0x00000008000e7825 */ /* 0x041fe200078e020c */
[----:B---3--:R-:W3:Y:S03]  /*0eb0*/  LDG.E.64 R4, desc[UR4][R2.64] ;  /* 0x0000000402047981 */ /* 0x008ee6000c1e1b00 */
[----:B-1----:R-:W-:Y:S01]  /*0ec0*/  IMAD.WIDE R10, R0, 0x4, R8 ;  /* 0x00000004000a7825 */ /* 0x002fe200078e0208 */
[----:B------:R-:W3:Y:S05]  /*0ed0*/  LDG.E.64 R6, desc[UR4][R14.64] ;  /* 0x000000040e067981 */ /* 0x000eea000c1e1b00 */
[----:B------:R-:W2:Y:S01]  /*0ee0*/  LDG.E R11, desc[UR4][R10.64] ;  /* 0x000000040a0b7981 */ /* 0x000ea2000c1e1900 */
[----:B------:R-:W-:-:S04]  /*0ef0*/  IADD3 R18, PT, PT, R18, 0x1, RZ ;  /* 0x0000000112127810 */ /* 0x000fc80007ffe0ff */
[----:B------:R-:W-:Y:S02]  /*0f00*/  ISETP.NE.AND P0, PT, R18, RZ, PT ;  /* 0x000000ff1200720c */ /* 0x000fe40003f05270 */
[----:B------:R-:W-:Y:S01]  /*0f10*/  IADD3 R0, PT, PT, R0, 0x1, RZ ;  /* 0x0000000100007810 */ /* 0x000fe20007ffe0ff */
[----:B---3--:R-:W-:Y:S01]  /*0f20*/  DMUL R4, R4, R6 ;  /* 0x0000000604047228 */ /* 0x008fe20000000000 */
[----:B--2---:R-:W-:-:S06]  /*0f30*/  IMAD.WIDE R6, R11, 0x8, R16 ;  /* 0x000000080b067825 */ /* 0x004fcc00078e0210 */
[----:B------:R3:W-:Y:S03]  /*0f40*/  REDG.E.ADD.F64.RN.STRONG.GPU desc[UR4][R6.64], R4 ;  /* 0x00000004060079a6 */ /* 0x0007e6000c12ff04 */
[----:B------:R-:W-:Y:S05]  /*0f50*/  @P0 BRA `(.L_x_20) ;  /* 0xfffffffc00d00947 */ /* 0x000fea000383ffff */
[----:B------:R-:W-:Y:S05]  /*0f60*/  EXIT ;  /* 0x000000000000794d */ /* 0x000fea0003800000 */
.L_x_21:
        /* <DEDUP_REMOVED lines=9> */
.L_x_79:


//--------------------- .text._Z11cudaSpmvCSRPdS_iS_PiS0_ --------------------------
	.section	.text._Z11cudaSpmvCSRPdS_iS_PiS0_,"ax",@progbits
	.align	128
        .global         _Z11cudaSpmvCSRPdS_iS_PiS0_
        .type           _Z11cudaSpmvCSRPdS_iS_PiS0_,@function
        .size           _Z11cudaSpmvCSRPdS_iS_PiS0_,(.L_x_80 - _Z11cudaSpmvCSRPdS_iS_PiS0_)
        .other          _Z11cudaSpmvCSRPdS_iS_PiS0_,@"STO_CUDA_ENTRY STV_DEFAULT"
_Z11cudaSpmvCSRPdS_iS_PiS0_:
.text._Z11cudaSpmvCSRPdS_iS_PiS0_:
        /* <DEDUP_REMOVED lines=12> */
[----:B------:R-:W2:Y:S01]  /*00c0*/  LDG.E R5, desc[UR4][R2.64+0x4] ;  /* 0x0000040402057981 */ /* 0x000ea2000c1e1900 */
[----:B------:R-:W-:Y:S01]  /*00d0*/  BSSY.RECONVERGENT B0, `(.L_x_22) ;  /* 0x00000d4000007945 */ /* 0x000fe20003800200 */
[----:B------:R-:W-:Y:S02]  /*00e0*/  CS2R R26, SRZ ;  /* 0x00000000001a7805 */ /* 0x000fe4000001ff00 */
[----:B--2---:R-:W-:-:S13]  /*00f0*/  ISETP.GE.AND P0, PT, R4, R5, PT ;  /* 0x000000050400720c */ /* 0x004fda0003f06270 */
[----:B------:R-:W-:Y:S05]  /*0100*/  @P0 BRA `(.L_x_23) ;  /* 0x0000000c00400947 */ /* 0x000fea0003800000 */
[----:B------:R-:W-:Y:S01]  /*0110*/  MOV R2, R4 ;  /* 0x0000000400027202 */ /* 0x000fe20000000f00 */
[----:B------:R-:W-:Y:S01]  /*0120*/  BSSY.RECONVERGENT B1, `(.L_x_24) ;  /* 0x0000068000017945 */ /* 0x000fe20003800200 */
[----:B------:R-:W-:Y:S02]  /*0130*/  CS2R R26, SRZ ;  /* 0x00000000001a7805 */ /* 0x000fe4000001ff00 */
[CC--:B------:R-:W-:Y:S02]  /*0140*/  IADD3 R3, PT, PT, -R5.reuse, R2.reuse, RZ ;  /* 0x0000000205037210 */ /* 0x0c0fe40007ffe1ff */
[----:B------:R-:W-:Y:S02]  /*0150*/  IADD3 R4, PT, PT, R5, -R2, RZ ;  /* 0x8000000205047210 */ /* 0x000fe40007ffe0ff */
[----:B------:R-:W-:Y:S02]  /*0160*/  ISETP.GT.U32.AND P1, PT, R3, -0x10, PT ;  /* 0xfffffff00300780c */ /* 0x000fe40003f24070 */
[----:B------:R-:W-:-:S04]  /*0170*/  LOP3.LUT R5, R4, 0xf, RZ, 0xc0, !PT ;  /* 0x0000000f04057812 */ /* 0x000fc800078ec0ff */
[----:B------:R-:W-:-:S07]  /*0180*/  ISETP.NE.AND P0, PT, R5, RZ, PT ;  /* 0x000000ff0500720c */ /* 0x000fce0003f05270 */
[----:B------:R-:W-:Y:S06]  /*0190*/  @P1 BRA `(.L_x_25) ;  /* 0x0000000400801947 */ /* 0x000fec0003800000 */
[----:B------:R-:W0:Y:S01]  /*01a0*/  LDC.64 R6, c[0x0][0x3a0] ;  /* 0x0000e800ff067b82 */ /* 0x000e220000000a00 */
[----:B------:R-:W-:Y:S02]  /*01b0*/  LOP3.LUT R3, R4, 0xfffffff0, RZ, 0xc0, !PT ;  /* 0xfffffff004037812 */ /* 0x000fe400078ec0ff */
[----:B------:R-:W-:Y:S02]  /*01c0*/  CS2R R26, SRZ ;  /* 0x00000000001a7805 */ /* 0x000fe4000001ff00 */
[----:B------:R-:W-:-:S03]  /*01d0*/  IADD3 R3, PT, PT, -R3, RZ, RZ ;  /* 0x000000ff03037210 */ /* 0x000fc60007ffe1ff */
[----:B------:R-:W1:Y:S01]  /*01e0*/  LDC.64 R8, c[0x0][0x398] ;  /* 0x0000e600ff087b82 */ /* 0x000e620000000a00 */
[----:B0-----:R-:W-:-:S04]  /*01f0*/  IADD3 R6, P1, PT, R6, 0x20, RZ ;  /* 0x0000002006067810 */ /* 0x001fc80007f3e0ff */
[----:B------:R-:W-:Y:S02]  /*0200*/  IADD3.X R7, PT, PT, RZ, R7, RZ, P1, !PT ;  /* 0x00000007ff077210 */ /* 0x000fe40000ffe4ff */
[----:B-1----:R-:W-:-:S04]  /*0210*/  IADD3 R8, P2, PT, R8, 0x40, RZ ;  /* 0x0000004008087810 */ /* 0x002fc80007f5e0ff */
[----:B------:R-:W-:-:S09]  /*0220*/  IADD3.X R9, PT, PT, RZ, R9, RZ, P2, !PT ;  /* 0x00000009ff097210 */ /* 0x000fd200017fe4ff */
.L_x_26:
[C---:B------:R-:W-:Y:S01]  /*0230*/  IMAD.WIDE R28, R2.reuse, 0x4, R6 ;  /* 0x00000004021c7825 */ /* 0x040fe200078e0206 */
[----:B------:R-:W0:Y:S04]  /*0240*/  LDC.64 R12, c[0x0][0x388] ;  /* 0x0000e200ff0c7b82 */ /* 0x000e280000000a00 */
[----:B------:R-:W0:Y:S01]  /*0250*/  LDG.E R23, desc[UR4][R28.64+-0x20] ;  /* 0xffffe0041c177981 */ /* 0x000e22000c1e1900 */
[----:B------:R-:W-:-:S03]  /*0260*/  IMAD.WIDE R10, R2, 0x8, R8 ;  /* 0x00000008020a7825 */ /* 0x000fc600078e0208 */
[----:B------:R-:W2:Y:S04]  /*0270*/  LDG.E R21, desc[UR4][R28.64+-0x1c] ;  /* 0xffffe4041c157981 */ /* 0x000ea8000c1e1900 */
[----:B------:R-:W3:Y:S04]  /*0280*/  LDG.E.64 R14, desc[UR4][R10.64+-0x40] ;  /* 0xffffc0040a0e7981 */ /* 0x000ee8000c1e1b00 */
[----:B------:R-:W4:Y:S04]  /*0290*/  LDG.E R19, desc[UR4][R28.64+-0x18] ;  /* 0xffffe8041c137981 */ /* 0x000f28000c1e1900 */
[----:B------:R-:W5:Y:S01]  /*02a0*/  LDG.E R25, desc[UR4][R28.64+-0x14] ;  /* 0xffffec041c197981 */ /* 0x000f62000c1e1900 */
[----:B0-----:R-:W-:-:S05]  /*02b0*/  IMAD.WIDE R22, R23, 0x8, R12 ;  /* 0x0000000817167825 */ /* 0x001fca00078e020c */
[----:B------:R-:W3:Y:S01]  /*02c0*/  LDG.E.64 R16, desc[UR4][R22.64] ;  /* 0x0000000416107981 */ /* 0x000ee2000c1e1b00 */
[----:B--2---:R-:W-:-:S06]  /*02d0*/  IMAD.WIDE R20, R21, 0x8, R12 ;  /* 0x0000000815147825 */ /* 0x004fcc00078e020c */
[----:B------:R-:W2:Y:S01]  /*02e0*/  LDG.E.64 R20, desc[UR4][R20.64] ;  /* 0x0000000414147981 */ /* 0x000ea2000c1e1b00 */
[----:B-----5:R-:W-:-:S03]  /*02f0*/  IMAD.WIDE R24, R25, 0x8, R12 ;  /* 0x0000000819187825 */ /* 0x020fc600078e020c */
[----:B------:R-:W5:Y:S01]  /*0300*/  LDG.E.64 R22, desc[UR4][R10.64+-0x28] ;  /* 0xffffd8040a167981 */ /* 0x000f62000c1e1b00 */
[----:B---3--:R-:W-:-:S03]  /*0310*/  DFMA R26, R16, R14, R26 ;  /* 0x0000000e101a722b */ /* 0x008fc6000000001a */
[----:B------:R-:W2:Y:S01]  /*0320*/  LDG.E.64 R16, desc[UR4][R10.64+-0x38] ;  /* 0xffffc8040a107981 */ /* 0x000ea2000c1e1b00 */
[----:B----4-:R-:W-:-:S03]  /*0330*/  IMAD.WIDE R14, R19, 0x8, R12 ;  /* 0x00000008130e7825 */ /* 0x010fc600078e020c */
[----:B------:R-:W3:Y:S04]  /*0340*/  LDG.E.64 R18, desc[UR4][R10.64+-0x30] ;  /* 0xffffd0040a127981 */ /* 0x000ee8000c1e1b00 */
[----:B------:R-:W3:Y:S01]  /*0350*/  LDG.E.64 R14, desc[UR4][R14.64] ;  /* 0x000000040e0e7981 */ /* 0x000ee2000c1e1b00 */
[----:B--2---:R-:W-:-:S03]  /*0360*/  DFMA R16, R20, R16, R26 ;  /* 0x000000101410722b */ /* 0x004fc6000000001a */
[----:B------:R-:W2:Y:S04]  /*0370*/  LDG.E R21, desc[UR4][R28.64+-0x10] ;  /* 0xfffff0041c157981 */ /* 0x000ea8000c1e1900 */
[----:B------:R-:W4:Y:S01]  /*0380*/  LDG.E R27, desc[UR4][R28.64+-0x8] ;  /* 0xfffff8041c1b7981 */ /* 0x000f22000c1e1900 */
[----:B---3--:R-:W-:-:S03]  /*0390*/  DFMA R18, R14, R18, R16 ;  /* 0x000000120e12722b */ /* 0x008fc60000000010 */
[----:B------:R-:W5:Y:S04]  /*03a0*/  LDG.E.64 R16, desc[UR4][R24.64] ;  /* 0x0000000418107981 */ /* 0x000f68000c1e1b00 */
[----:B------:R-:W3:Y:S04]  /*03b0*/  LDG.E R15, desc[UR4][R28.64+-0xc] ;  /* 0xfffff4041c0f7981 */ /* 0x000ee8000c1e1900 */
[----:B------:R-:W4:Y:S01]  /*03c0*/  LDG.E R25, desc[UR4][R28.64+-0x4] ;  /* 0xfffffc041c197981 */ /* 0x000f22000c1e1900 */
[----:B--2---:R-:W-:-:S06]  /*03d0*/  IMAD.WIDE R20, R21, 0x8, R12 ;  /* 0x0000000815147825 */ /* 0x004fcc00078e020c */
[----:B------:R-:W2:Y:S01]  /*03e0*/  LDG.E.64 R20, desc[UR4][R20.64] ;  /* 0x0000000414147981 */ /* 0x000ea2000c1e1b00 */
[----:B-----5:R-:W-:-:S03]  /*03f0*/  DFMA R22, R16, R22, R18 ;  /* 0x000000161016722b */ /* 0x020fc60000000012 */
[----:B------:R-:W2:Y:S01]  /*0400*/  LDG.E.64 R18, desc[UR4][R10.64+-0x20] ;  /* 0xffffe0040a127981 */ /* 0x000ea2000c1e1b00 */
[----:B---3--:R-:W-:-:S03]  /*0410*/  IMAD.WIDE R14, R15, 0x8, R12 ;  /* 0x000000080f0e7825 */ /* 0x008fc600078e020c */
[----:B------:R-:W3:Y:S04]  /*0420*/  LDG.E.64 R16, desc[UR4][R10.64+-0x18] ;  /* 0xffffe8040a107981 */ /* 0x000ee8000c1e1b00 */
[----:B------:R-:W3:Y:S01]  /*0430*/  LDG.E.64 R14, desc[UR4][R14.64] ;  /* 0x000000040e0e7981 */ /* 0x000ee2000c1e1b00 */
[--C-:B----4-:R-:W-:Y:S01]  /*0440*/  IMAD.WIDE R26, R27, 0x8, R12.reuse ;  /* 0x000000081b1a7825 */ /* 0x110fe200078e020c */
[----:B--2---:R-:W-:Y:S02]  /*0450*/  DFMA R18, R20, R18, R22 ;  /* 0x000000121412722b */ /* 0x004fe40000000016 */
[----:B------:R-:W2:Y:S01]  /*0460*/  LDG.E.64 R22, desc[UR4][R10.64+-0x10] ;  /* 0xfffff0040a167981 */ /* 0x000ea2000c1e1b00 */
[----:B------:R-:W-:-:S03]  /*0470*/  IMAD.WIDE R24, R25, 0x8, R12 ;  /* 0x0000000819187825 */ /* 0x000fc600078e020c */
[----:B------:R-:W4:Y:S02]  /*0480*/  LDG.E.64 R20, desc[UR4][R10.64+-0x8] ;  /* 0xfffff8040a147981 */ /* 0x000f24000c1e1b00 */
[----:B---3--:R-:W-:Y:S02]  /*0490*/  DFMA R16, R14, R16, R18 ;  /* 0x000000100e10722b */ /* 0x008fe40000000012 */
[----:B------:R-:W2:Y:S04]  /*04a0*/  LDG.E.64 R14, desc[UR4][R26.64] ;  /* 0x000000041a0e7981 */ /* 0x000ea8000c1e1b00 */
[----:B------:R-:W3:Y:S04]  /*04b0*/  LDG.E R19, desc[UR4][R28.64] ;  /* 0x000000041c137981 */ /* 0x000ee8000c1e1900 */
[----:B------:R-:W5:Y:S01]  /*04c0*/  LDG.E R27, desc[UR4][R28.64+0x8] ;  /* 0x000008041c1b7981 */ /* 0x000f62000c1e1900 */
[----:B--2---:R-:W-:-:S03]  /*04d0*/  DFMA R22, R14, R22, R16 ;  /* 0x000000160e16722b */ /* 0x004fc60000000010 */
[----:B------:R-:W4:Y:S01]  /*04e0*/  LDG.E.64 R14, desc[UR4][R24.64] ;  /* 0x00000004180e7981 */ /* 0x000f22000c1e1b00 */
[----:B---3--:R-:W-:-:S03]  /*04f0*/  IMAD.WIDE R18, R19, 0x8, R12 ;  /* 0x0000000813127825 */ /* 0x008fc600078e020c */
[----:B------:R-:W2:Y:S04]  /*0500*/  LDG.E.64 R16, desc[UR4][R10.64] ;  /* 0x000000040a107981 */ /* 0x000ea8000c1e1b00 */
[----:B------:R-:W2:Y:S04]  /*0510*/  LDG.E.64 R18, desc[UR4][R18.64] ;  /* 0x0000000412127981 */ /* 0x000ea8000c1e1b00 */
[----:B------:R-:W3:Y:S01]  /*0520*/  LDG.E R25, desc[UR4][R28.64+0x4] ;  /* 0x000004041c197981 */ /* 0x000ee2000c1e1900 */
[----:B----4-:R-:W-:-:S03]  /*0530*/  DFMA R20, R14, R20, R22 ;  /* 0x000000140e14722b */ /* 0x010fc60000000016 */
[----:B------:R-:W4:Y:S01]  /*0540*/  LDG.E R23, desc[UR4][R28.64+0xc] ;  /* 0x00000c041c177981 */ /* 0x000f22000c1e1900 */
[----:B---3--:R-:W-:-:S04]  /*0550*/  IMAD.WIDE R14, R25, 0x8, R12 ;  /* 0x00000008190e7825 */ /* 0x008fc800078e020c */
[----:B--2---:R-:W-:Y:S01]  /*0560*/  DFMA R16, R18, R16, R20 ;  /* 0x000000101210722b */ /* 0x004fe20000000014 */
[----:B------:R-:W2:Y:S04]  /*0570*/  LDG.E R25, desc[UR4][R28.64+0x10] ;  /* 0x000010041c197981 */ /* 0x000ea8000c1e1900 */
[----:B------:R-:W3:Y:S04]  /*0580*/  LDG.E.64 R18, desc[UR4][R10.64+0x8] ;  /* 0x000008040a127981 */ /* 0x000ee8000c1e1b00 */
[----:B------:R-:W3:Y:S01]  /*0590*/  LDG.E.64 R14, desc[UR4][R14.64] ;  /* 0x000000040e0e7981 */ /* 0x000ee2000c1e1b00 */
[----:B-----5:R-:W-:-:S03]  /*05a0*/  IMAD.WIDE R26, R27, 0x8, R12 ;  /* 0x000000081b1a7825 */ /* 0x020fc600078e020c */
[----:B------:R-:W5:Y:S01]  /*05b0*/  LDG.E.64 R20, desc[UR4][R10.64+0x10] ;  /* 0x000010040a147981 */ /* 0x000f62000c1e1b00 */
[----:B----4-:R-:W-:-:S06]  /*05c0*/  IMAD.WIDE R22, R23, 0x8, R12 ;  /* 0x0000000817167825 */ /* 0x010fcc00078e020c */
[----:B------:R-:W4:Y:S01]  /*05d0*/  LDG.E.64 R22, desc[UR4][R22.64] ;  /* 0x0000000416167981 */ /* 0x000f22000c1e1b00 */
[----:B---3--:R-:W-:-:S03]  /*05e0*/  DFMA R18, R14, R18, R16 ;  /* 0x000000120e12722b */ /* 0x008fc60000000010 */
[----:B------:R-:W5:Y:S04]  /*05f0*/  LDG.E.64 R16, desc[UR4][R26.64] ;  /* 0x000000041a107981 */ /* 0x000f68000c1e1b00 */
[----:B------:R-:W4:Y:S04]  /*0600*/  LDG.E.64 R14, desc[UR4][R10.64+0x18] ;  /* 0x000018040a0e7981 */ /* 0x000f28000c1e1b00 */
[----:B------:R-:W3:Y:S01]  /*0610*/  LDG.E R27, desc[UR4][R28.64+0x18] ;  /* 0x000018041c1b7981 */ /* 0x000ee2000c1e1900 */
[----:B-----5:R-:W-:-:S03]  /*0620*/  DFMA R20, R16, R20, R18 ;  /* 0x000000141014722b */ /* 0x020fc60000000012 */
[----:B------:R-:W5:Y:S01]  /*0630*/  LDG.E R19, desc[UR4][R28.64+0x14] ;  /* 0x000014041c137981 */ /* 0x000f62000c1e1900 */
[----:B--2---:R-:W-:-:S03]  /*0640*/  IMAD.WIDE R16, R25, 0x8, R12 ;  /* 0x0000000819107825 */ /* 0x004fc600078e020c */
[----:B------:R-:W2:Y:S01]  /*0650*/  LDG.E R25, desc[UR4][R28.64+0x1c] ;  /* 0x00001c041c197981 */ /* 0x000ea2000c1e1900 */
[----:B----4-:R-:W-:-:S03]  /*0660*/  DFMA R22, R22, R14, R20 ;  /* 0x0000000e1616722b */ /* 0x010fc60000000014 */
[----:B------:R-:W4:Y:S04]  /*0670*/  LDG.E.64 R14, desc[UR4][R10.64+0x20] ;  /* 0x000020040a0e7981 */ /* 0x000f28000c1e1b00 */
[----:B------:R-:W4:Y:S04]  /*0680*/  LDG.E.64 R16, desc[UR4][R16.64] ;  /* 0x0000000410107981 */ /* 0x000f28000c1e1b00 */
[----:B------:R-:W2:Y:S01]  /*0690*/  LDG.E.64 R20, desc[UR4][R10.64+0x28] ;  /* 0x000028040a147981 */ /* 0x000ea2000c1e1b00 */
[----:B-----5:R-:W-:-:S06]  /*06a0*/  IMAD.WIDE R18, R19, 0x8, R12 ;  /* 0x0000000813127825 */ /* 0x020fcc00078e020c */
[----:B------:R-:W5:Y:S01]  /*06b0*/  LDG.E.64 R18, desc[UR4][R18.64] ;  /* 0x0000000412127981 */ /* 0x000f62000c1e1b00 */
[----:B----4-:R-:W-:Y:S01]  /*06c0*/  DFMA R14, R16, R14, R22 ;  /* 0x0000000e100e722b */ /* 0x010fe20000000016 */
[--C-:B---3--:R-:W-:Y:S02]  /*06d0*/  IMAD.WIDE R22, R27, 0x8, R12.reuse ;  /* 0x000000081b167825 */ /* 0x108fe400078e020c */
[----:B------:R-:W3:Y:S02]  /*06e0*/  LDG.E.64 R16, desc[UR4][R10.64+0x30] ;  /* 0x000030040a107981 */ /* 0x000ee4000c1e1b00 */
[----:B--2---:R-:W-:Y:S02]  /*06f0*/  IMAD.WIDE R12, R25, 0x8, R12 ;  /* 0x00000008190c7825 */ /* 0x004fe400078e020c */
[----:B------:R-:W2:Y:S04]  /*0700*/  LDG.E.64 R26, desc[UR4][R10.64+0x38] ;  /* 0x000038040a1a7981 */ /* 0x000ea8000c1e1b00 */
[----:B------:R-:W3:Y:S04]  /*0710*/  LDG.E.64 R22, desc[UR4][R22.64] ;  /* 0x0000000416167981 */ /* 0x000ee8000c1e1b00 */
[----:B------:R-:W2:Y:S01]  /*0720*/  LDG.E.64 R12, desc[UR4][R12.64] ;  /* 0x000000040c0c7981 */ /* 0x000ea2000c1e1b00 */
[----:B------:R-:W-:-:S04]  /*0730*/  IADD3 R3, PT, PT, R3, 0x10, RZ ;  /* 0x0000001003037810 */ /* 0x000fc80007ffe0ff */
[----:B------:R-:W-:Y:S02]  /*0740*/  ISETP.NE.AND P1, PT, R3, RZ, PT ;  /* 0x000000ff0300720c */ /* 0x000fe40003f25270 */
[----:B------:R-:W-:Y:S01]  /*0750*/  IADD3 R2, PT, PT, R2, 0x10, RZ ;  /* 0x0000001002027810 */ /* 0x000fe20007ffe0ff */
[----:B-----5:R-:W-:-:S08]  /*0760*/  DFMA R14, R18, R20, R14 ;  /* 0x00000014120e722b */ /* 0x020fd0000000000e */
[----:B---3--:R-:W-:-:S08]  /*0770*/  DFMA R14, R22, R16, R14 ;  /* 0x00000010160e722b */ /* 0x008fd0000000000e */
[----:B--2---:R-:W-:Y:S01]  /*0780*/  DFMA R26, R12, R26, R14 ;  /* 0x0000001a0c1a722b */ /* 0x004fe2000000000e */
[----:B------:R-:W-:Y:S10]  /*0790*/  @P1 BRA `(.L_x_26) ;  /* 0xfffffff800a41947 */ /* 0x000ff4000383ffff */
.L_x_25:
[----:B------:R-:W-:Y:S05]  /*07a0*/  BSYNC.RECONVERGENT B1 ;  /* 0x0000000000017941 */ /* 0x000fea0003800200 */
.L_x_24:
[----:B------:R-:W-:Y:S05]  /*07b0*/  @!P0 BRA `(.L_x_23) ;  /* 0x0000000400948947 */ /* 0x000fea0003800000 */
[----:B------:R-:W-:Y:S01]  /*07c0*/  ISETP.GE.U32.AND P0, PT, R5, 0x8, PT ;  /* 0x000000080500780c */ /* 0x000fe20003f06070 */
[----:B------:R-:W-:Y:S01]  /*07d0*/  BSSY.RECONVERGENT B1, `(.L_x_27) ;  /* 0x0000032000017945 */ /* 0x000fe20003800200 */
[----:B------:R-:W-:-:S04]  /*07e0*/  LOP3.LUT R3, R4, 0x7, RZ, 0xc0, !PT ;  /* 0x0000000704037812 */ /* 0x000fc800078ec0ff */
[----:B------:R-:W-:-:S07]  /*07f0*/  ISETP.NE.AND P1, PT, R3, RZ, PT ;  /* 0x000000ff0300720c */ /* 0x000fce0003f25270 */
[----:B------:R-:W-:Y:S06]  /*0800*/  @!P0 BRA `(.L_x_28) ;  /* 0x0000000000b88947 */ /* 0x000fec0003800000 */
[----:B------:R-:W0:Y:S08]  /*0810*/  LDC.64 R28, c[0x0][0x3a0] ;  /* 0x0000e800ff1c7b82 */ /* 0x000e300000000a00 */
[----:B------:R-:W1:Y:S08]  /*0820*/  LDC.64 R6, c[0x0][0x398] ;  /* 0x0000e600ff067b82 */ /* 0x000e700000000a00 */
[----:B------:R-:W2:Y:S01]  /*0830*/  LDC.64 R8, c[0x0][0x388] ;  /* 0x0000e200ff087b82 */ /* 0x000ea20000000a00 */
[----:B0-----:R-:W-:-:S05]  /*0840*/  IMAD.WIDE R28, R2, 0x4, R28 ;  /* 0x00000004021c7825 */ /* 0x001fca00078e021c */
[----:B------:R-:W2:Y:S04]  /*0850*/  LDG.E R25, desc[UR4][R28.64] ;  /* 0x000000041c197981 */ /* 0x000ea8000c1e1900 */
[----:B------:R-:W3:Y:S01]  /*0860*/  LDG.E R11, desc[UR4][R28.64+0x4] ;  /* 0x000004041c0b7981 */ /* 0x000ee2000c1e1900 */
[----:B-1----:R-:W-:-:S03]  /*0870*/  IMAD.WIDE R6, R2, 0x8, R6 ;  /* 0x0000000802067825 */ /* 0x002fc600078e0206 */
[----:B------:R-:W4:Y:S04]  /*0880*/  LDG.E R19, desc[UR4][R28.64+0x8] ;  /* 0x000008041c137981 */ /* 0x000f28000c1e1900 */
[----:B------:R-:W5:Y:S04]  /*0890*/  LDG.E.64 R16, desc[UR4][R6.64] ;  /* 0x0000000406107981 */ /* 0x000f68000c1e1b00 */
[----:B------:R-:W5:Y:S04]  /*08a0*/  LDG.E R13, desc[UR4][R28.64+0xc] ;  /* 0x00000c041c0d7981 */ /* 0x000f68000c1e1900 */
[----:B------:R-:W5:Y:S04]  /*08b0*/  LDG.E.64 R22, desc[UR4][R6.64+0x8] ;  /* 0x0000080406167981 */ /* 0x000f68000c1e1b00 */
[----:B------:R-:W5:Y:S04]  /*08c0*/  LDG.E R15, desc[UR4][R28.64+0x10] ;  /* 0x000010041c0f7981 */ /* 0x000f68000c1e1900 */
[----:B------:R-:W5:Y:S01]  /*08d0*/  LDG.E R5, desc[UR4][R28.64+0x1c] ;  /* 0x00001c041c057981 */ /* 0x000f62000c1e1900 */
[----:B--2---:R-:W-:-:S05]  /*08e0*/  IMAD.WIDE R24, R25, 0x8, R8 ;  /* 0x0000000819187825 */ /* 0x004fca00078e0208 */
[----:B------:R-:W2:Y:S01]  /*08f0*/  LDG.E.64 R20, desc[UR4][R24.64] ;  /* 0x0000000418147981 */ /* 0x000ea2000c1e1b00 */
[----:B---3--:R-:W-:-:S06]  /*0900*/  IMAD.WIDE R10, R11, 0x8, R8 ;  /* 0x000000080b0a7825 */ /* 0x008fcc00078e0208 */
[----:B------:R-:W3:Y:S01]  /*0910*/  LDG.E.64 R10, desc[UR4][R10.64] ;  /* 0x000000040a0a7981 */ /* 0x000ee2000c1e1b00 */
[----:B----4-:R-:W-:-:S03]  /*0920*/  IMAD.WIDE R18, R19, 0x8, R8 ;  /* 0x0000000813127825 */ /* 0x010fc600078e0208 */
[----:B------:R-:W4:Y:S04]  /*0930*/  LDG.E R25, desc[UR4][R28.64+0x18] ;  /* 0x000018041c197981 */ /* 0x000f28000c1e1900 */
[----:B------:R-:W4:Y:S01]  /*0940*/  LDG.E.64 R18, desc[UR4][R18.64] ;  /* 0x0000000412127981 */ /* 0x000f22000c1e1b00 */
[----:B-----5:R-:W-:-:S06]  /*0950*/  IMAD.WIDE R12, R13, 0x8, R8 ;  /* 0x000000080d0c7825 */ /* 0x020fcc00078e0208 */
[----:B------:R-:W5:Y:S01]  /*0960*/  LDG.E.64 R12, desc[UR4][R12.64] ;  /* 0x000000040c0c7981 */ /* 0x000f62000c1e1b00 */
[----:B--2---:R-:W-:-:S03]  /*0970*/  DFMA R16, R20, R16, R26 ;  /* 0x000000101410722b */ /* 0x004fc6000000001a */
[----:B------:R-:W2:Y:S04]  /*0980*/  LDG.E.64 R20, desc[UR4][R6.64+0x10] ;  /* 0x0000100406147981 */ /* 0x000ea8000c1e1b00 */
[----:B------:R-:W5:Y:S01]  /*0990*/  LDG.E R27, desc[UR4][R28.64+0x14] ;  /* 0x000014041c1b7981 */ /* 0x000f62000c1e1900 */
[----:B---3--:R-:W-:-:S03]  /*09a0*/  DFMA R22, R10, R22, R16 ;  /* 0x000000160a16722b */ /* 0x008fc60000000010 */
[----:B------:R-:W3:Y:S01]  /*09b0*/  LDG.E.64 R10, desc[UR4][R6.64+0x18] ;  /* 0x00001804060a7981 */ /* 0x000ee2000c1e1b00 */
[----:B------:R-:W-:-:S03]  /*09c0*/  IMAD.WIDE R14, R15, 0x8, R8 ;  /* 0x000000080f0e7825 */ /* 0x000fc600078e0208 */
[----:B------:R-:W3:Y:S04]  /*09d0*/  LDG.E.64 R16, desc[UR4][R6.64+0x20] ;  /* 0x0000200406107981 */ /* 0x000ee8000c1e1b00 */
[----:B------:R-:W3:Y:S01]  /*09e0*/  LDG.E.64 R14, desc[UR4][R14.64] ;  /* 0x000000040e0e7981 */ /* 0x000ee2000c1e1b00 */
[----:B----4-:R-:W-:-:S06]  /*09f0*/  IMAD.WIDE R24, R25, 0x8, R8 ;  /* 0x0000000819187825 */ /* 0x010fcc00078e0208 */
[----:B------:R-:W4:Y:S01]  /*0a00*/  LDG.E.64 R24, desc[UR4][R24.64] ;  /* 0x0000000418187981 */ /* 0x000f22000c1e1b00 */
[----:B--2---:R-:W-:-:S03]  /*0a10*/  DFMA R18, R18, R20, R22 ;  /* 0x000000141212722b */ /* 0x004fc60000000016 */
[----:B------:R-:W2:Y:S01]  /*0a20*/  LDG.E.64 R20, desc[UR4][R6.64+0x28] ;  /* 0x0000280406147981 */ /* 0x000ea2000c1e1b00 */
[----:B-----5:R-:W-:-:S06]  /*0a30*/  IMAD.WIDE R22, R27, 0x8, R8 ;  /* 0x000000081b167825 */ /* 0x020fcc00078e0208 */
[----:B------:R-:W2:Y:S01]  /*0a40*/  LDG.E.64 R22, desc[UR4][R22.64] ;  /* 0x0000000416167981 */ /* 0x000ea2000c1e1b00 */
[----:B---3--:R-:W-:-:S03]  /*0a50*/  DFMA R10, R12, R10, R18 ;  /* 0x0000000a0c0a722b */ /* 0x008fc60000000012 */
[----:B------:R-:W4:Y:S01]  /*0a60*/  LDG.E.64 R12, desc[UR4][R6.64+0x30] ;  /* 0x00003004060c7981 */ /* 0x000f22000c1e1b00 */
[----:B------:R-:W-:-:S03]  /*0a70*/  IMAD.WIDE R18, R5, 0x8, R8 ;  /* 0x0000000805127825 */ /* 0x000fc600078e0208 */
[----:B------:R-:W3:Y:S04]  /*0a80*/  LDG.E.64 R8, desc[UR4][R6.64+0x38] ;  /* 0x0000380406087981 */ /* 0x000ee8000c1e1b00 */
[----:B------:R-:W3:Y:S01]  /*0a90*/  LDG.E.64 R26, desc[UR4][R18.64] ;  /* 0x00000004121a7981 */ /* 0x000ee2000c1e1b00 */
[----:B------:R-:W-:Y:S01]  /*0aa0*/  DFMA R10, R14, R16, R10 ;  /* 0x000000100e0a722b */ /* 0x000fe2000000000a */
[----:B------:R-:W-:-:S07]  /*0ab0*/  IADD3 R2, PT, PT, R2, 0x8, RZ ;  /* 0x0000000802027810 */ /* 0x000fce0007ffe0ff */
[----:B--2---:R-:W-:-:S08]  /*0ac0*/  DFMA R10, R22, R20, R10 ;  /* 0x00000014160a722b */ /* 0x004fd0000000000a */
[----:B----4-:R-:W-:-:S08]  /*0ad0*/  DFMA R10, R24, R12, R10 ;  /* 0x0000000c180a722b */ /* 0x010fd0000000000a */
[----:B---3--:R-:W-:-:S11]  /*0ae0*/  DFMA R26, R26, R8, R10 ;  /* 0x000000081a1a722b */ /* 0x008fd6000000000a */
.L_x_28:
[----:B------:R-:W-:Y:S05]  /*0af0*/  BSYNC.RECONVERGENT B1 ;  /* 0x0000000000017941 */ /* 0x000fea0003800200 */
.L_x_27:
        /* <DEDUP_REMOVED lines=10> */
[----:B------:R-:W1:Y:S04]  /*0ba0*/  LDG.E R13, desc[UR4][R4.64] ;  /* 0x00000004040d7981 */ /* 0x000e68000c1e1900 */
[----:B------:R-:W3:Y:S04]  /*0bb0*/  LDG.E R9, desc[UR4][R4.64+0x4] ;  /* 0x0000040404097981 */ /* 0x000ee8000c1e1900 */
[----:B------:R-:W4:Y:S04]  /*0bc0*/  LDG.E R25, desc[UR4][R4.64+0x8] ;  /* 0x0000080404197981 */ /* 0x000f28000c1e1900 */
[----:B------:R-:W5:Y:S01]  /*0bd0*/  LDG.E R3, desc[UR4][R4.64+0xc] ;  /* 0x00000c0404037981 */ /* 0x000f62000c1e1900 */
[----:B--2---:R-:W-:-:S05]  /*0be0*/  IMAD.WIDE R20, R2, 0x8, R20 ;  /* 0x0000000802147825 */ /* 0x004fca00078e0214 */
[----:B------:R-:W2:Y:S04]  /*0bf0*/  LDG.E.64 R14, desc[UR4][R20.64] ;  /* 0x00000004140e7981 */ /* 0x000ea8000c1e1b00 */
[----:B------:R-:W2:Y:S04]  /*0c00*/  LDG.E.64 R10, desc[UR4][R20.64+0x8] ;  /* 0x00000804140a7981 */ /* 0x000ea8000c1e1b00 */
[----:B------:R-:W2:Y:S04]  /*0c10*/  LDG.E.64 R6, desc[UR4][R20.64+0x10] ;  /* 0x0000100414067981 */ /* 0x000ea8000c1e1b00 */
[----:B------:R-:W2:Y:S01]  /*0c20*/  LDG.E.64 R22, desc[UR4][R20.64+0x18] ;  /* 0x0000180414167981 */ /* 0x000ea2000c1e1b00 */
[----:B-1----:R-:W-:-:S04]  /*0c30*/  IMAD.WIDE R12, R13, 0x8, R18 ;  /* 0x000000080d0c7825 */ /* 0x002fc800078e0212 */
[--C-:B---3--:R-:W-:Y:S02]  /*0c40*/  IMAD.WIDE R8, R9, 0x8, R18.reuse ;  /* 0x0000000809087825 */ /* 0x108fe400078e0212 */
[----:B------:R-:W2:Y:S04]  /*0c50*/  LDG.E.64 R12, desc[UR4][R12.64] ;  /* 0x000000040c0c7981 */ /* 0x000ea8000c1e1b00 */
[----:B------:R-:W3:Y:S01]  /*0c60*/  LDG.E.64 R8, desc[UR4][R8.64] ;  /* 0x0000000408087981 */ /* 0x000ee2000c1e1b00 */
[----:B----4-:R-:W-:-:S05]  /*0c70*/  IMAD.WIDE R24, R25, 0x8, R18 ;  /* 0x0000000819187825 */ /* 0x010fca00078e0212 */
[----:B------:R-:W4:Y:S01]  /*0c80*/  LDG.E.64 R4, desc[UR4][R24.64] ;  /* 0x0000000418047981 */ /* 0x000f22000c1e1b00 */
[----:B-----5:R-:W-:-:S06]  /*0c90*/  IMAD.WIDE R18, R3, 0x8, R18 ;  /* 0x0000000803127825 */ /* 0x020fcc00078e0212 */
[----:B------:R-:W5:Y:S01]  /*0ca0*/  LDG.E.64 R18, desc[UR4][R18.64] ;  /* 0x0000000412127981 */ /* 0x000f62000c1e1b00 */
[----:B------:R-:W-:Y:S01]  /*0cb0*/  IADD3 R2, PT, PT, R2, 0x4, RZ ;  /* 0x0000000402027810 */ /* 0x000fe20007ffe0ff */
[----:B--2---:R-:W-:-:S08]  /*0cc0*/  DFMA R14, R12, R14, R26 ;  /* 0x0000000e0c0e722b */ /* 0x004fd0000000001a */
[----:B---3--:R-:W-:-:S08]  /*0cd0*/  DFMA R10, R8, R10, R14 ;  /* 0x0000000a080a722b */ /* 0x008fd0000000000e */
[----:B----4-:R-:W-:-:S08]  /*0ce0*/  DFMA R4, R4, R6, R10 ;  /* 0x000000060404722b */ /* 0x010fd0000000000a */
[----:B-----5:R-:W-:-:S11]  /*0cf0*/  DFMA R26, R18, R22, R4 ;  /* 0x00000016121a722b */ /* 0x020fd60000000004 */
.L_x_30:
[----:B------:R-:W-:Y:S05]  /*0d00*/  BSYNC.RECONVERGENT B1 ;  /* 0x0000000000017941 */ /* 0x000fea0003800200 */
.L_x_29:
[----:B------:R-:W-:Y:S05]  /*0d10*/  @!P1 BRA `(.L_x_23) ;  /* 0x00000000003c9947 */ /* 0x000fea0003800000 */
[----:B------:R-:W0:Y:S01]  /*0d20*/  LDC.64 R14, c[0x0][0x388] ;  /* 0x0000e200ff0e7b82 */ /* 0x000e220000000a00 */
[----:B------:R-:W-:-:S07]  /*0d30*/  IADD3 R16, PT, PT, -R16, RZ, RZ ;  /* 0x000000ff10107210 */ /* 0x000fce0007ffe1ff */
[----:B------:R-:W1:Y:S08]  /*0d40*/  LDC.64 R10, c[0x0][0x398] ;  /* 0x0000e600ff0a7b82 */ /* 0x000e700000000a00 */
[----:B------:R-:W2:Y:S02]  /*0d50*/  LDC.64 R12, c[0x0][0x3a0] ;  /* 0x0000e800ff0c7b82 */ /* 0x000ea40000000a00 */
.L_x_31:
[----:B--2---:R-:W-:-:S06]  /*0d60*/  IMAD.WIDE R6, R2, 0x4, R12 ;  /* 0x0000000402067825 */ /* 0x004fcc00078e020c */
[----:B------:R-:W0:Y:S01]  /*0d70*/  LDG.E R7, desc[UR4][R6.64] ;  /* 0x0000000406077981 */ /* 0x000e22000c1e1900 */
[----:B-1----:R-:W-:-:S06]  /*0d80*/  IMAD.WIDE R4, R2, 0x8, R10 ;  /* 0x0000000802047825 */ /* 0x002fcc00078e020a */
[----:B------:R-:W2:Y:S01]  /*0d90*/  LDG.E.64 R4, desc[UR4][R4.64] ;  /* 0x0000000404047981 */ /* 0x000ea2000c1e1b00 */
[----:B------:R-:W-:Y:S01]  /*0da0*/  IADD3 R16, PT, PT, R16, 0x1, RZ ;  /* 0x0000000110107810 */ /* 0x000fe20007ffe0ff */
[----:B0-----:R-:W-:-:S06]  /*0db0*/  IMAD.WIDE R8, R7, 0x8, R14 ;  /* 0x0000000807087825 */ /* 0x001fcc00078e020e */
[----:B------:R-:W2:Y:S01]  /*0dc0*/  LDG.E.64 R8, desc[UR4][R8.64] ;  /* 0x0000000408087981 */ /* 0x000ea2000c1e1b00 */
[----:B------:R-:W-:Y:S02]  /*0dd0*/  ISETP.NE.AND P0, PT, R16, RZ, PT ;  /* 0x000000ff1000720c */ /* 0x000fe40003f05270 */
[----:B------:R-:W-:Y:S01]  /*0de0*/  IADD3 R2, PT, PT, R2, 0x1, RZ ;  /* 0x0000000102027810 */ /* 0x000fe20007ffe0ff */
[----:B--2---:R-:W-:-:S10]  /*0df0*/  DFMA R26, R8, R4, R26 ;  /* 0x00000004081a722b */ /* 0x004fd4000000001a */
[----:B------:R-:W-:Y:S05]  /*0e00*/  @P0 BRA `(.L_x_31) ;  /* 0xfffffffc00d40947 */ /* 0x000fea000383ffff */
.L_x_23:
[----:B------:R-:W-:Y:S05]  /*0e10*/  BSYNC.RECONVERGENT B0 ;  /* 0x0000000000007941 */ /* 0x000fea0003800200 */
.L_x_22:
[----:B------:R-:W0:Y:S02]  /*0e20*/  LDC.64 R2, c[0x0][0x380] ;  /* 0x0000e000ff027b82 */ /* 0x000e240000000a00 */
[----:B0-----:R-:W-:-:S05]  /*0e30*/  IMAD.WIDE R2, R0, 0x8, R2 ;  /* 0x0000000800027825 */ /* 0x001fca00078e0202 */
[----:B------:R-:W-:Y:S01]  /*0e40*/  STG.E.64 desc[UR4][R2.64], R26 ;  /* 0x0000001a02007986 */ /* 0x000fe2000c101b04 */
[----:B------:R-:W-:Y:S05]  /*0e50*/  EXIT ;  /* 0x000000000000794d */ /* 0x000fea0003800000 */
.L_x_32:
        /* <DEDUP_REMOVED lines=10> */
.L_x_80:


//--------------------- .text._Z12cudasetconstPddi --------------------------
	.section	.text._Z12cudasetconstPddi,"ax",@progbits
	.align	128
        .global         _Z12cudasetconstPddi
        .type           _Z12cudasetconstPddi,@function
        .size           _Z12cudasetconstPddi,(.L_x_81 - _Z12cudasetconstPddi)
        .other          _Z12cudasetconstPddi,@"STO_CUDA_ENTRY STV_DEFAULT"
_Z12cudasetconstPddi:
.text._Z12cudasetconstPddi:
        /* <DEDUP_REMOVED lines=10> */
[----:B------:R-:W1:Y:S01]  /*00a0*/  LDC.64 R4, c[0x0][0x388] ;  /* 0x0000e200ff047b82 */ /* 0x000e620000000a00 */
[----:B0-----:R-:W-:-:S05]  /*00b0*/  IMAD.WIDE R2, R7, 0x8, R2 ;  /* 0x0000000807027825 */ /* 0x001fca00078e0202 */
[----:B-1----:R-:W-:Y:S01]  /*00c0*/  STG.E.64 desc[UR4][R2.64], R4 ;  /* 0x0000000402007986 */ /* 0x002fe2000c101b04 */
[----:B------:R-:W-:Y:S05]  /*00d0*/  EXIT ;  /* 0x000000000000794d */ /* 0x000fea0003800000 */
.L_x_33:
        /* <DEDUP_REMOVED lines=10> */
.L_x_81:


//--------------------- .text._Z15cudadiagprecondiPdPiS0_S_ --------------------------
	.section	.text._Z15cudadiagprecondiPdPiS0_S_,"ax",@progbits
	.align	128
        .global         _Z15cudadiagprecondiPdPiS0_S_
        .type           _Z15cudadiagprecondiPdPiS0_S_,@function
        .size           _Z15cudadiagprecondiPdPiS0_S_,(.L_x_69 - _Z15cudadiagprecondiPdPiS0_S_)
        .other          _Z15cudadiagprecondiPdPiS0_S_,@"STO_CUDA_ENTRY STV_DEFAULT"
_Z15cudadiagprecondiPdPiS0_S_:
.text._Z15cudadiagprecondiPdPiS0_S_:
        /* <DEDUP_REMOVED lines=16> */
[--C-:B------:R-:W-:Y:S01]  /*0100*/  IMAD.IADD R0, R5, 0x1, -R4.reuse ;  /* 0x0000000105007824 */ /* 0x100fe200078e0a04 */
[----:B------:R-:W-:Y:S01]  /*0110*/  BSSY.RECONVERGENT B0, `(.L_x_34) ;  /* 0x000002a000007945 */ /* 0x000fe20003800200 */
[----:B------:R-:W-:-:S03]  /*0120*/  IMAD.MOV.U32 R3, RZ, RZ, R4 ;  /* 0x000000ffff037224 */ /* 0x000fc600078e0004 */
[----:B------:R-:W-:Y:S01]  /*0130*/  LOP3.LUT P0, R0, R0, 0x3, RZ, 0xc0, !PT ;  /* 0x0000000300007812 */ /* 0x000fe2000780c0ff */
[----:B0-----:R-:W-:-:S12]  /*0140*/  IMAD.WIDE R8, R2, 0x8, R8 ;  /* 0x0000000802087825 */ /* 0x001fd800078e0208 */
[----:B------:R-:W-:Y:S05]  /*0150*/  @!P0 BRA `(.L_x_35) ;  /* 0x0000000000948947 */ /* 0x000fea0003800000 */
[----:B------:R-:W0:Y:S01]  /*0160*/  LDC.64 R18, c[0x0][0x390] ;  /* 0x0000e400ff127b82 */ /* 0x000e220000000a00 */
[----:B------:R-:W-:Y:S01]  /*0170*/  IMAD.MOV R6, RZ, RZ, -R0 ;  /* 0x000000ffff067224 */ /* 0x000fe200078e0a00 */
[----:B------:R-:W-:-:S06]  /*0180*/  MOV R3, R4 ;  /* 0x0000000400037202 */ /* 0x000fcc0000000f00 */
[----:B------:R-:W1:Y:S02]  /*0190*/  LDC.64 R20, c[0x0][0x388] ;  /* 0x0000e200ff147b82 */ /* 0x000e640000000a00 */
.L_x_40:
[----:B0-----:R-:W-:-:S06]  /*01a0*/  IMAD.WIDE R10, R3, 0x4, R18 ;  /* 0x00000004030a7825 */ /* 0x001fcc00078e0212 */
[----:B--2---:R-:W2:Y:S01]  /*01b0*/  LDG.E R11, desc[UR8][R10.64] ;  /* 0x000000080a0b7981 */ /* 0x004ea2000c1e1900 */
[----:B------:R-:W-:Y:S01]  /*01c0*/  VIADD R6, R6, 0x1 ;  /* 0x0000000106067836 */ /* 0x000fe20000000000 */
[----:B------:R-:W-:Y:S04]  /*01d0*/  BSSY.RECONVERGENT B1, `(.L_x_36) ;  /* 0x000001b000017945 */ /* 0x000fe80003800200 */
[----:B------:R-:W-:Y:S02]  /*01e0*/  ISETP.NE.AND P0, PT, R6, RZ, PT ;  /* 0x000000ff0600720c */ /* 0x000fe40003f05270 */
[----:B--2---:R-:W-:-:S13]  /*01f0*/  ISETP.NE.AND P1, PT, R11, R2, PT ;  /* 0x000000020b00720c */ /* 0x004fda0003f25270 */
[----:B------:R-:W-:Y:S05]  /*0200*/  @P1 BRA `(.L_x_37) ;  /* 0x00000000005c1947 */ /* 0x000fea0003800000 */
[----:B-1----:R-:W-:-:S06]  /*0210*/  IMAD.WIDE R10, R3, 0x8, R20 ;  /* 0x00000008030a7825 */ /* 0x002fcc00078e0214 */
[----:B------:R-:W2:Y:S02]  /*0220*/  LDG.E.64 R10, desc[UR8][R10.64] ;  /* 0x000000080a0a7981 */ /* 0x000ea4000c1e1b00 */
[----:B--2---:R-:W-:-:S14]  /*0230*/  DSETP.NEU.AND P1, PT, R10, RZ, PT ;  /* 0x000000ff0a00722a */ /* 0x004fdc0003f2d000 */
[----:B------:R-:W-:Y:S02]  /*0240*/  @!P1 IMAD.MOV.U32 R12, RZ, RZ, 0x0 ;  /* 0x00000000ff0c9424 */ /* 0x000fe400078e00ff */
[----:B------:R-:W-:-:S05]  /*0250*/  @!P1 IMAD.MOV.U32 R13, RZ, RZ, 0x3ff00000 ;  /* 0x3ff00000ff0d9424 */ /* 0x000fca00078e00ff */
[----:B------:R0:W-:Y:S01]  /*0260*/  @!P1 STG.E.64 desc[UR8][R8.64], R12 ;  /* 0x0000000c08009986 */ /* 0x0001e2000c101b08 */
[----:B------:R-:W-:Y:S05]  /*0270*/  @!P1 BRA `(.L_x_37) ;  /* 0x0000000000409947 */ /* 0x000fea0003800000 */
[----:B0-----:R-:W0:Y:S01]  /*0280*/  MUFU.RCP64H R13, R11 ;  /* 0x0000000b000d7308 */ /* 0x001e220000001800 */
[----:B------:R-:W-:Y:S01]  /*0290*/  IADD3 R12, PT, PT, R11, 0x300402, RZ ;  /* 0x003004020b0c7810 */ /* 0x000fe20007ffe0ff */
[----:B------:R-:W-:Y:S03]  /*02a0*/  BSSY.RECONVERGENT B2, `(.L_x_38) ;  /* 0x000000c000027945 */ /* 0x000fe60003800200 */
[----:B------:R-:W-:Y:S02]  /*02b0*/  FSETP.GEU.AND P1, PT, |R12|, 5.8789094863358348022e-39, PT ;  /* 0x004004020c00780b */ /* 0x000fe40003f2e200 */
[----:B0-----:R-:W-:-:S08]  /*02c0*/  DFMA R14, -R10, R12, 1 ;  /* 0x3ff000000a0e742b */ /* 0x001fd0000000010c */
[----:B------:R-:W-:-:S08]  /*02d0*/  DFMA R14, R14, R14, R14 ;  /* 0x0000000e0e0e722b */ /* 0x000fd0000000000e */
[----:B------:R-:W-:-:S08]  /*02e0*/  DFMA R14, R12, R14, R12 ;  /* 0x0000000e0c0e722b */ /* 0x000fd0000000000c */
[----:B------:R-:W-:-:S08]  /*02f0*/  DFMA R16, -R10, R14, 1 ;  /* 0x3ff000000a10742b */ /* 0x000fd0000000010e */
[----:B------:R-:W-:Y:S01]  /*0300*/  DFMA R14, R14, R16, R14 ;  /* 0x000000100e0e722b */ /* 0x000fe2000000000e */
[----:B------:R-:W-:Y:S10]  /*0310*/  @P1 BRA `(.L_x_39) ;  /* 0x0000000000101947 */ /* 0x000ff40003800000 */
[----:B------:R-:W-:Y:S02]  /*0320*/  LOP3.LUT R14, R11, 0x7fffffff, RZ, 0xc0, !PT ;  /* 0x7fffffff0b0e7812 */ /* 0x000fe400078ec0ff */
[----:B------:R-:W-:-:S03]  /*0330*/  MOV R0, 0x360 ;  /* 0x0000036000007802 */ /* 0x000fc60000000f00 */
[----:B------:R-:W-:-:S07]  /*0340*/  VIADD R14, R14, 0xfff00000 ;  /* 0xfff000000e0e7836 */ /* 0x000fce0000000000 */
[----:B------:R-:W-:Y:S05]  /*0350*/  CALL.REL.NOINC `($__internal_0_$__cuda_sm20_dblrcp_rn_slowpath_v3) ;  /* 0x0000000800307944 */ /* 0x000fea0003c00000 */
.L_x_39:
[----:B------:R-:W-:Y:S05]  /*0360*/  BSYNC.RECONVERGENT B2 ;  /* 0x0000000000027941 */ /* 0x000fea0003800200 */
.L_x_38:
[----:B------:R2:W-:Y:S02]  /*0370*/  STG.E.64 desc[UR8][R8.64], R14 ;  /* 0x0000000e08007986 */ /* 0x0005e4000c101b08 */
.L_x_37:
[----:B------:R-:W-:Y:S05]  /*0380*/  BSYNC.RECONVERGENT B1 ;  /* 0x0000000000017941 */ /* 0x000fea0003800200 */
.L_x_36:
[----:B------:R-:W-:Y:S01]  /*0390*/  VIADD R3, R3, 0x1 ;  /* 0x0000000103037836 */ /* 0x000fe20000000000 */
[----:B------:R-:W-:Y:S06]  /*03a0*/  @P0 BRA `(.L_x_40) ;  /* 0xfffffffc007c0947 */ /* 0x000fec000383ffff */
.L_x_35:
[----:B------:R-:W-:Y:S05]  /*03b0*/  BSYNC.RECONVERGENT B0 ;  /* 0x0000000000007941 */ /* 0x000fea0003800200 */
.L_x_34:
[----:B------:R-:W-:-:S05]  /*03c0*/  IMAD.IADD R0, R4, 0x1, -R5 ;  /* 0x0000000104007824 */ /* 0x000fca00078e0a05 */
[----:B------:R-:W-:-:S13]  /*03d0*/  ISETP.GT.U32.AND P0, PT, R0, -0x4, PT ;  /* 0xfffffffc0000780c */ /* 0x000fda0003f04070 */
[----:B------:R-:W-:Y:S05]  /*03e0*/  @P0 EXIT ;  /* 0x000000000000094d */ /* 0x000fea0003800000 */
[----:B------:R-:W3:Y:S01]  /*03f0*/  LDCU.64 UR6, c[0x0][0x390] ;  /* 0x00007200ff0677ac */ /* 0x000ee20008000a00 */
[----:B------:R-:W-:Y:S01]  /*0400*/  IADD3 R18, PT, PT, -R5, R3, RZ ;  /* 0x0000000305127210 */ /* 0x000fe20007ffe1ff */
[----:B------:R-:W4:Y:S01]  /*0410*/  LDCU.64 UR4, c[0x0][0x388] ;  /* 0x00007100ff0477ac */ /* 0x000f220008000a00 */
[----:B---3--:R-:W-:Y:S02]  /*0420*/  UIADD3 UR6, UP0, UPT, UR6, 0x8, URZ ;  /* 0x0000000806067890 */ /* 0x008fe4000ff1e0ff */
[----:B----4-:R-:W-:Y:S02]  /*0430*/  UIADD3 UR4, UP1, UPT, UR4, 0x10, URZ ;  /* 0x0000001004047890 */ /* 0x010fe4000ff3e0ff */
[----:B------:R-:W-:Y:S02]  /*0440*/  UIADD3.X UR7, UPT, UPT, URZ, UR7, URZ, UP0, !UPT ;  /* 0x00000007ff077290 */ /* 0x000fe400087fe4ff */
[----:B------:R-:W-:-:S12]  /*0450*/  UIADD3.X UR5, UPT, UPT, URZ, UR5, URZ, UP1, !UPT ;  /* 0x00000005ff057290 */ /* 0x000fd80008ffe4ff */
.L_x_58:
[----:B0-----:R-:W-:Y:S02]  /*0460*/  IMAD.U32 R4, RZ, RZ, UR6 ;  /* 0x00000006ff047e24 */ /* 0x001fe4000f8e00ff */
[----:B------:R-:W-:Y:S02]  /*0470*/  IMAD.U32 R5, RZ, RZ, UR7 ;  /* 0x00000007ff057e24 */ /* 0x000fe4000f8e00ff */
[----:B------:R-:W-:-:S05]  /*0480*/  IMAD.WIDE R4, R3, 0x4, R4 ;  /* 0x0000000403047825 */ /* 0x000fca00078e0204 */
[----:B---3--:R-:W3:Y:S01]  /*0490*/  LDG.E R7, desc[UR8][R4.64+-0x8] ;  /* 0xfffff80804077981 */ /* 0x008ee2000c1e1900 */
[----:B------:R-:W-:Y:S01]  /*04a0*/  VIADD R18, R18, 0x4 ;  /* 0x0000000412127836 */ /* 0x000fe20000000000 */
[----:B------:R-:W-:Y:S01]  /*04b0*/  MOV R6, UR4 ;  /* 0x0000000400067c02 */ /* 0x000fe20008000f00 */
[----:B------:R-:W-:Y:S03]  /*04c0*/  BSSY.RECONVERGENT B0, `(.L_x_41) ;  /* 0x000001d000007945 */ /* 0x000fe60003800200 */
[----:B------:R-:W-:Y:S02]  /*04d0*/  ISETP.NE.AND P0, PT, R18, RZ, PT ;  /* 0x000000ff1200720c */ /* 0x000fe40003f05270 */
[----:B---3--:R-:W-:Y:S01]  /*04e0*/  ISETP.NE.AND P1, PT, R7, R2, PT ;  /* 0x000000020700720c */ /* 0x008fe20003f25270 */
[----:B------:R-:W-:Y:S02]  /*04f0*/  IMAD.U32 R7, RZ, RZ, UR5 ;  /* 0x00000005ff077e24 */ /* 0x000fe4000f8e00ff */
[----:B------:R-:W-:-:S10]  /*0500*/  IMAD.WIDE R6, R3, 0x8, R6 ;  /* 0x0000000803067825 */ /* 0x000fd400078e0206 */
[----:B----4-:R-:W-:Y:S05]  /*0510*/  @P1 BRA `(.L_x_42) ;  /* 0x00000000005c1947 */ /* 0x010fea0003800000 */
[----:B------:R-:W3:Y:S02]  /*0520*/  LDG.E.64 R10, desc[UR8][R6.64+-0x10] ;  /* 0xfffff008060a7981 */ /* 0x000ee4000c1e1b00 */
[----:B---3--:R-:W-:-:S14]  /*0530*/  DSETP.NEU.AND P1, PT, R10, RZ, PT ;  /* 0x000000ff0a00722a */ /* 0x008fdc0003f2d000 */
[----:B------:R-:W-:Y:S05]  /*0540*/  @!P1 BRA `(.L_x_43) ;  /* 0x0000000000449947 */ /* 0x000fea0003800000 */
[----:B0-----:R-:W2:Y:S01]  /*0550*/  MUFU.RCP64H R13, R11 ;  /* 0x0000000b000d7308 */ /* 0x001ea20000001800 */
[----:B------:R-:W-:Y:S01]  /*0560*/  VIADD R12, R11, 0x300402 ;  /* 0x003004020b0c7836 */ /* 0x000fe20000000000 */
[----:B------:R-:W-:Y:S04]  /*0570*/  BSSY.RECONVERGENT B1, `(.L_x_44) ;  /* 0x000000c000017945 */ /* 0x000fe80003800200 */
[----:B------:R-:W-:Y:S01]  /*0580*/  FSETP.GEU.AND P1, PT, |R12|, 5.8789094863358348022e-39, PT ;  /* 0x004004020c00780b */ /* 0x000fe20003f2e200 */
[----:B--2---:R-:W-:-:S08]  /*0590*/  DFMA R14, -R10, R12, 1 ;  /* 0x3ff000000a0e742b */ /* 0x004fd0000000010c */
        /* <DEDUP_REMOVED lines=8> */
[----:B-1----:R-:W-:Y:S05]  /*0620*/  CALL.REL.NOINC `($__internal_0_$__cuda_sm20_dblrcp_rn_slowpath_v3) ;  /* 0x00000004007c7944 */ /* 0x002fea0003c00000 */
.L_x_45:
[----:B------:R-:W-:Y:S05]  /*0630*/  BSYNC.RECONVERGENT B1 ;  /* 0x0000000000017941 */ /* 0x000fea0003800200 */
.L_x_44:
[----:B------:R3:W-:Y:S01]  /*0640*/  STG.E.64 desc[UR8][R8.64], R14 ;  /* 0x0000000e08007986 */ /* 0x0007e2000c101b08 */
[----:B------:R-:W-:Y:S05]  /*0650*/  BRA `(.L_x_42) ;  /* 0x00000000000c7947 */ /* 0x000fea0003800000 */
.L_x_43:
[----:B------:R-:W-:Y:S01]  /*0660*/  MOV R10, 0x0 ;  /* 0x00000000000a7802 */ /* 0x000fe20000000f00 */
[----:B------:R-:W-:-:S05]  /*0670*/  IMAD.MOV.U32 R11, RZ, RZ, 0x3ff00000 ;  /* 0x3ff00000ff0b7424 */ /* 0x000fca00078e00ff */
[----:B------:R4:W-:Y:S02]  /*0680*/  STG.E.64 desc[UR8][R8.64], R10 ;  /* 0x0000000a08007986 */ /* 0x0009e4000c101b08 */
.L_x_42:
[----:B------:R-:W-:Y:S05]  /*0690*/  BSYNC.RECONVERGENT B0 ;  /* 0x0000000000007941 */ /* 0x000fea0003800200 */
.L_x_41:
[----:B----4-:R-:W4:Y:S01]  /*06a0*/  LDG.E R11, desc[UR8][R4.64+-0x4] ;  /* 0xfffffc08040b7981 */ /* 0x010f22000c1e1900 */
[----:B------:R-:W-:Y:S01]  /*06b0*/  BSSY.RECONVERGENT B0, `(.L_x_46) ;  /* 0x0000019000007945 */ /* 0x000fe20003800200 */
[----:B----4-:R-:W-:-:S13]  /*06c0*/  ISETP.NE.AND P1, PT, R11, R2, PT ;  /* 0x000000020b00720c */ /* 0x010fda0003f25270 */
[----:B------:R-:W-:Y:S05]  /*06d0*/  @P1 BRA `(.L_x_47) ;  /* 0x0000000000581947 */ /* 0x000fea0003800000 */
[----:B------:R-:W4:Y:S02]  /*06e0*/  LDG.E.64 R10, desc[UR8][R6.64+-0x8] ;  /* 0xfffff808060a7981 */ /* 0x000f24000c1e1b00 */
[----:B----4-:R-:W-:-:S14]  /*06f0*/  DSETP.NEU.AND P1, PT, R10, RZ, PT ;  /* 0x000000ff0a00722a */ /* 0x010fdc0003f2d000 */
[----:B0-----:R-:W-:Y:S02]  /*0700*/  @!P1 IMAD.MOV.U32 R12, RZ, RZ, 0x0 ;  /* 0x00000000ff0c9424 */ /* 0x001fe400078e00ff */
[----:B------:R-:W-:-:S05]  /*0710*/  @!P1 IMAD.MOV.U32 R13, RZ, RZ, 0x3ff00000 ;  /* 0x3ff00000ff0d9424 */ /* 0x000fca00078e00ff */
[----:B------:R4:W-:Y:S01]  /*0720*/  @!P1 STG.E.64 desc[UR8][R8.64], R12 ;  /* 0x0000000c08009986 */ /* 0x0009e2000c101b08 */
[----:B------:R-:W-:Y:S05]  /*0730*/  @!P1 BRA `(.L_x_47) ;  /* 0x0000000000409947 */ /* 0x000fea0003800000 */
[----:B----4-:R-:W2:Y:S01]  /*0740*/  MUFU.RCP64H R13, R11 ;  /* 0x0000000b000d7308 */ /* 0x010ea20000001800 */
[----:B------:R-:W-:Y:S01]  /*0750*/  IADD3 R12, PT, PT, R11, 0x300402, RZ ;  /* 0x003004020b0c7810 */ /* 0x000fe20007ffe0ff */
[----:B------:R-:W-:Y:S03]  /*0760*/  BSSY.RECONVERGENT B1, `(.L_x_48) ;  /* 0x000000c000017945 */ /* 0x000fe60003800200 */
[----:B------:R-:W-:Y:S02]  /*0770*/  FSETP.GEU.AND P1, PT, |R12|, 5.8789094863358348022e-39, PT ;  /* 0x004004020c00780b */ /* 0x000fe40003f2e200 */
[----:B--23--:R-:W-:-:S08]  /*0780*/  DFMA R14, -R10, R12, 1 ;  /* 0x3ff000000a0e742b */ /* 0x00cfd0000000010c */
        /* <DEDUP_REMOVED lines=9> */
.L_x_49:
[----:B------:R-:W-:Y:S05]  /*0820*/  BSYNC.RECONVERGENT B1 ;  /* 0x0000000000017941 */ /* 0x000fea0003800200 */
.L_x_48:
[----:B------:R0:W-:Y:S02]  /*0830*/  STG.E.64 desc[UR8][R8.64], R14 ;  /* 0x0000000e08007986 */ /* 0x0001e4000c101b08 */
.L_x_47:
[----:B------:R-:W-:Y:S05]  /*0840*/  BSYNC.RECONVERGENT B0 ;  /* 0x0000000000007941 */ /* 0x000fea0003800200 */
.L_x_46:
[----:B------:R-:W5:Y:S01]  /*0850*/  LDG.E R11, desc[UR8][R4.64] ;  /* 0x00000008040b7981 */ /* 0x000f62000c1e1900 */
[----:B------:R-:W-:Y:S01]  /*0860*/  BSSY.RECONVERGENT B0, `(.L_x_50) ;  /* 0x0000019000007945 */ /* 0x000fe20003800200 */
[----:B-----5:R-:W-:-:S13]  /*0870*/  ISETP.NE.AND P1, PT, R11, R2, PT ;  /* 0x000000020b00720c */ /* 0x020fda0003f25270 */
[----:B------:R-:W-:Y:S05]  /*0880*/  @P1 BRA `(.L_x_51) ;  /* 0x0000000000581947 */ /* 0x000fea0003800000 */
[----:B------:R-:W5:Y:S02]  /*0890*/  LDG.E.64 R10, desc[UR8][R6.64] ;  /* 0x00000008060a7981 */ /* 0x000f64000c1e1b00 */
[----:B-----5:R-:W-:-:S14]  /*08a0*/  DSETP.NEU.AND P1, PT, R10, RZ, PT ;  /* 0x000000ff0a00722a */ /* 0x020fdc0003f2d000 */
[----:B0---4-:R-:W-:Y:S02]  /*08b0*/  @!P1 IMAD.MOV.U32 R12, RZ, RZ, 0x0 ;  /* 0x00000000ff0c9424 */ /* 0x011fe400078e00ff */
[----:B------:R-:W-:-:S05]  /*08c0*/  @!P1 IMAD.MOV.U32 R13, RZ, RZ, 0x3ff00000 ;  /* 0x3ff00000ff0d9424 */ /* 0x000fca00078e00ff */
[----:B------:R0:W-:Y:S01]  /*08d0*/  @!P1 STG.E.64 desc[UR8][R8.64], R12 ;  /* 0x0000000c08009986 */ /* 0x0001e2000c101b08 */
[----:B------:R-:W-:Y:S05]  /*08e0*/  @!P1 BRA `(.L_x_51) ;  /* 0x0000000000409947 */ /* 0x000fea0003800000 */
[----:B0-----:R-:W2:Y:S01]  /*08f0*/  MUFU.RCP64H R13, R11 ;  /* 0x0000000b000d7308 */ /* 0x001ea20000001800 */
        /* <DEDUP_REMOVED lines=13> */
.L_x_53:
[----:B------:R-:W-:Y:S05]  /*09d0*/  BSYNC.RECONVERGENT B1 ;  /* 0x0000000000017941 */ /* 0x000fea0003800200 */
.L_x_52:
[----:B------:R0:W-:Y:S02]  /*09e0*/  STG.E.64 desc[UR8][R8.64], R14 ;  /* 0x0000000e08007986 */ /* 0x0001e4000c101b08 */
.L_x_51:
[----:B------:R-:W-:Y:S05]  /*09f0*/  BSYNC.RECONVERGENT B0 ;  /* 0x0000000000007941 */ /* 0x000fea0003800200 */
.L_x_50:
[----:B------:R-:W5:Y:S01]  /*0a00*/  LDG.E R5, desc[UR8][R4.64+0x4] ;  /* 0x0000040804057981 */ /* 0x000f62000c1e1900 */
[----:B------:R-:W-:Y:S01]  /*0a10*/  BSSY.RECONVERGENT B0, `(.L_x_54) ;  /* 0x000001d000007945 */ /* 0x000fe20003800200 */
[----:B-----5:R-:W-:-:S13]  /*0a20*/  ISETP.NE.AND P1, PT, R5, R2, PT ;  /* 0x000000020500720c */ /* 0x020fda0003f25270 */
[----:B------:R-:W-:Y:S05]  /*0a30*/  @P1 BRA `(.L_x_55) ;  /* 0x0000000000681947 */ /* 0x000fea0003800000 */
[----:B0---4-:R-:W4:Y:S02]  /*0a40*/  LDG.E.64 R12, desc[UR8][R6.64+0x8] ;  /* 0x00000808060c7981 */ /* 0x011f24000c1e1b00 */
[----:B----4-:R-:W-:-:S14]  /*0a50*/  DSETP.NEU.AND P1, PT, R12, RZ, PT ;  /* 0x000000ff0c00722a */ /* 0x010fdc0003f2d000 */
        /* <DEDUP_REMOVED lines=14> */
[----:B--23--:R-:W-:Y:S01]  /*0b40*/  LOP3.LUT R14, R13, 0x7fffffff, RZ, 0xc0, !PT ;  /* 0x7fffffff0d0e7812 */ /* 0x00cfe200078ec0ff */
[----:B------:R-:W-:Y:S01]  /*0b50*/  IMAD.MOV.U32 R10, RZ, RZ, R12 ;  /* 0x000000ffff0a7224 */ /* 0x000fe200078e000c */
[----:B------:R-:W-:Y:S01]  /*0b60*/  MOV R0, 0xba0 ;  /* 0x00000ba000007802 */ /* 0x000fe20000000f00 */
[----:B------:R-:W-:Y:S01]  /*0b70*/  IMAD.MOV.U32 R11, RZ, RZ, R13 ;  /* 0x000000ffff0b7224 */ /* 0x000fe200078e000d */
[----:B------:R-:W-:-:S07]  /*0b80*/  IADD3 R14, PT, PT, R14, -0x100000, RZ ;  /* 0xfff000000e0e7810 */ /* 0x000fce0007ffe0ff */
[----:B-1----:R-:W-:Y:S05]  /*0b90*/  CALL.REL.NOINC `($__internal_0_$__cuda_sm20_dblrcp_rn_slowpath_v3) ;  /* 0x0000000000207944 */ /* 0x002fea0003c00000 */
[----:B------:R-:W-:Y:S02]  /*0ba0*/  IMAD.MOV.U32 R6, RZ, RZ, R14 ;  /* 0x000000ffff067224 */ /* 0x000fe400078e000e */
[----:B------:R-:W-:-:S07]  /*0bb0*/  IMAD.MOV.U32 R7, RZ, RZ, R15 ;  /* 0x000000ffff077224 */ /* 0x000fce00078e000f */
.L_x_57:
[----:B------:R-:W-:Y:S05]  /*0bc0*/  BSYNC.RECONVERGENT B1 ;  /* 0x0000000000017941 */ /* 0x000fea0003800200 */
.L_x_56:
[----:B------:R0:W-:Y:S02]  /*0bd0*/  STG.E.64 desc[UR8][R8.64], R6 ;  /* 0x0000000608007986 */ /* 0x0001e4000c101b08 */
.L_x_55:
[----:B------:R-:W-:Y:S05]  /*0be0*/  BSYNC.RECONVERGENT B0 ;  /* 0x0000000000007941 */ /* 0x000fea0003800200 */
.L_x_54:
[----:B------:R-:W-:Y:S01]  /*0bf0*/  IADD3 R3, PT, PT, R3, 0x4, RZ ;  /* 0x0000000403037810 */ /* 0x000fe20007ffe0ff */
[----:B------:R-:W-:Y:S06]  /*0c00*/  @P0 BRA `(.L_x_58) ;  /* 0xfffffff800140947 */ /* 0x000fec000383ffff */
[----:B------:R-:W-:Y:S05]  /*0c10*/  EXIT ;  /* 0x000000000000794d */ /* 0x000fea0003800000 */
        .weak           $__internal_0_$__cuda_sm20_dblrcp_rn_slowpath_v3
        .type           $__internal_0_$__cuda_sm20_dblrcp_rn_slowpath_v3,@function
        .size           $__internal_0_$__cuda_sm20_dblrcp_rn_slowpath_v3,(.L_x_69 - $__internal_0_$__cuda_sm20_dblrcp_rn_slowpath_v3)
$__internal_0_$__cuda_sm20_dblrcp_rn_slowpath_v3:
[----:B------:R-:W-:Y:S01]  /*0c20*/  DSETP.GTU.AND P1, PT, |R10|, +INF , PT ;  /* 0x7ff000000a00742a */ /* 0x000fe20003f2c200 */
[----:B------:R-:W-:-:S13]  /*0c30*/  BSSY.RECONVERGENT B3, `(.L_x_59) ;  /* 0x0000023000037945 */ /* 0x000fda0003800200 */
[----:B------:R-:W-:Y:S05]  /*0c40*/  @P1 BRA `(.L_x_60) ;  /* 0x00000000007c1947 */ /* 0x000fea0003800000 */
[----:B------:R-:W-:-:S05]  /*0c50*/  LOP3.LUT R15, R11, 0x7fffffff, RZ, 0xc0, !PT ;  /* 0x7fffffff0b0f7812 */ /* 0x000fca00078ec0ff */
[----:B------:R-:W-:-:S05]  /*0c60*/  VIADD R12, R15, 0xffffffff ;  /* 0xffffffff0f0c7836 */ /* 0x000fca0000000000 */
[----:B------:R-:W-:-:S13]  /*0c70*/  ISETP.GE.U32.AND P1, PT, R12, 0x7fefffff, PT ;  /* 0x7fefffff0c00780c */ /* 0x000fda0003f26070 */
[----:B------:R-:W-:Y:S01]  /*0c80*/  @P1 LOP3.LUT R13, R11, 0x7ff00000, RZ, 0x3c, !PT ;  /* 0x7ff000000b0d1812 */ /* 0x000fe200078e3cff */
[----:B------:R-:W-:Y:S01]  /*0c90*/  @P1 IMAD.MOV.U32 R12, RZ, RZ, RZ ;  /* 0x000000ffff0c1224 */ /* 0x000fe200078e00ff */
[----:B------:R-:W-:Y:S06]  /*0ca0*/  @P1 BRA `(.L_x_61) ;  /* 0x00000000006c1947 */ /* 0x000fec0003800000 */
[----:B------:R-:W-:-:S13]  /*0cb0*/  ISETP.GE.U32.AND P1, PT, R15, 0x1000001, PT ;  /* 0x010000010f00780c */ /* 0x000fda0003f26070 */
[----:B------:R-:W-:Y:S05]  /*0cc0*/  @!P1 BRA `(.L_x_62) ;  /* 0x0000000000349947 */ /* 0x000fea0003800000 */
[----:B------:R-:W-:Y:S01]  /*0cd0*/  IADD3 R13, PT, PT, R11, -0x3fe00000, RZ ;  /* 0xc02000000b0d7810 */ /* 0x000fe20007ffe0ff */
[----:B------:R-:W-:-:S03]  /*0ce0*/  IMAD.MOV.U32 R12, RZ, RZ, R10 ;  /* 0x000000ffff0c7224 */ /* 0x000fc600078e000a */
[----:B------:R-:W0:Y:S03]  /*0cf0*/  MUFU.RCP64H R15, R13 ;  /* 0x0000000d000f7308 */ /* 0x000e260000001800 */
[----:B0-----:R-:W-:-:S08]  /*0d00*/  DFMA R16, -R12, R14, 1 ;  /* 0x3ff000000c10742b */ /* 0x001fd0000000010e */
[----:B------:R-:W-:-:S08]  /*0d10*/  DFMA R16, R16, R16, R16 ;  /* 0x000000101010722b */ /* 0x000fd00000000010 */
[----:B------:R-:W-:-:S08]  /*0d20*/  DFMA R16, R14, R16, R14 ;  /* 0x000000100e10722b */ /* 0x000fd0000000000e */
[----:B------:R-:W-:-:S08]  /*0d30*/  DFMA R14, -R12, R16, 1 ;  /* 0x3ff000000c0e742b */ /* 0x000fd00000000110 */
[----:B------:R-:W-:-:S08]  /*0d40*/  DFMA R14, R16, R14, R16 ;  /* 0x0000000e100e722b */ /* 0x000fd00000000010 */
[----:B------:R-:W-:-:S08]  /*0d50*/  DMUL R14, R14, 2.2250738585072013831e-308 ;  /* 0x001000000e0e7828 */ /* 0x000fd00000000000 */
[----:B------:R-:W-:-:S08]  /*0d60*/  DFMA R10, -R10, R14, 1 ;  /* 0x3ff000000a0a742b */ /* 0x000fd0000000010e */
[----:B------:R-:W-:-:S08]  /*0d70*/  DFMA R10, R10, R10, R10 ;  /* 0x0000000a0a0a722b */ /* 0x000fd0000000000a */
[----:B------:R-:W-:Y:S01]  /*0d80*/  DFMA R12, R14, R10, R14 ;  /* 0x0000000a0e0c722b */ /* 0x000fe2000000000e */
[----:B------:R-:W-:Y:S10]  /*0d90*/  BRA `(.L_x_61) ;  /* 0x0000000000307947 */ /* 0x000ff40003800000 */
.L_x_62:
[----:B------:R-:W-:Y:S01]  /*0da0*/  DMUL R10, R10, 8.11296384146066816958e+31 ;  /* 0x469000000a0a7828 */ /* 0x000fe20000000000 */
[----:B------:R-:W-:-:S05]  /*0db0*/  IMAD.MOV.U32 R12, RZ, RZ, R14 ;  /* 0x000000ffff0c7224 */ /* 0x000fca00078e000e */
[----:B------:R-:W0:Y:S02]  /*0dc0*/  MUFU.RCP64H R13, R11 ;  /* 0x0000000b000d7308 */ /* 0x000e240000001800 */
[----:B0-----:R-:W-:-:S08]  /*0dd0*/  DFMA R14, -R10, R12, 1 ;  /* 0x3ff000000a0e742b */ /* 0x001fd0000000010c */
[----:B------:R-:W-:-:S08]  /*0de0*/  DFMA R14, R14, R14, R14 ;  /* 0x0000000e0e0e722b */ /* 0x000fd0000000000e */
[----:B------:R-:W-:-:S08]  /*0df0*/  DFMA R14, R12, R14, R12 ;  /* 0x0000000e0c0e722b */ /* 0x000fd0000000000c */
[----:B------:R-:W-:-:S08]  /*0e00*/  DFMA R12, -R10, R14, 1 ;  /* 0x3ff000000a0c742b */ /* 0x000fd0000000010e */
[----:B------:R-:W-:-:S08]  /*0e10*/  DFMA R12, R14, R12, R14 ;  /* 0x0000000c0e0c722b */ /* 0x000fd0000000000e */
[----:B------:R-:W-:Y:S01]  /*0e20*/  DMUL R12, R12, 8.11296384146066816958e+31 ;  /* 0x469000000c0c7828 */ /* 0x000fe20000000000 */
[----:B------:R-:W-:Y:S10]  /*0e30*/  BRA `(.L_x_61) ;  /* 0x0000000000087947 */ /* 0x000ff40003800000 */
.L_x_60:
[----:B------:R-:W-:Y:S02]  /*0e40*/  LOP3.LUT R13, R11, 0x80000, RZ, 0xfc, !PT ;  /* 0x000800000b0d7812 */ /* 0x000fe400078efcff */
[----:B------:R-:W-:-:S07]  /*0e50*/  MOV R12, R10 ;  /* 0x0000000a000c7202 */ /* 0x000fce0000000f00 */
.L_x_61:
[----:B------:R-:W-:Y:S05]  /*0e60*/  BSYNC.RECONVERGENT B3 ;  /* 0x0000000000037941 */ /* 0x000fea0003800200 */
.L_x_59:
[----:B------:R-:W-:Y:S01]  /*0e70*/  MOV R10, R0 ;  /* 0x00000000000a7202 */ /* 0x000fe20000000f00 */
[----:B------:R-:W-:Y:S02]  /*0e80*/  IMAD.MOV.U32 R11, RZ, RZ, 0x0 ;  /* 0x00000000ff0b7424 */ /* 0x000fe400078e00ff */
[----:B------:R-:W-:Y:S02]  /*0e90*/  IMAD.MOV.U32 R14, RZ, RZ, R12 ;  /* 0x000000ffff0e7224 */ /* 0x000fe400078e000c */
[----:B------:R-:W-:Y:S01]  /*0ea0*/  IMAD.MOV.U32 R15, RZ, RZ, R13 ;  /* 0x000000ffff0f7224 */ /* 0x000fe200078e000d */
[----:B------:R-:W-:Y:S06]  /*0eb0*/  RET.REL.NODEC R10 `(_Z15cudadiagprecondiPdPiS0_S_) ;  /* 0xfffffff00a507950 */ /* 0x000fec0003c3ffff */
.L_x_63:
        /* <DEDUP_REMOVED lines=12> */
.L_x_69:


//--------------------- .text._Z16cudamatScaleAddIiPdPiS0_d --------------------------
	.section	.text._Z16cudamatScaleAddIiPdPiS0_d,"ax",@progbits
	.align	128
        .global         _Z16cudamatScaleAddIiPdPiS0_d
        .type           _Z16cudamatScaleAddIiPdPiS0_d,@function
        .size           _Z16cudamatScaleAddIiPdPiS0_d,(.L_x_83 - _Z16cudamatScaleAddIiPdPiS0_d)
        .other          _Z16cudamatScaleAddIiPdPiS0_d,@"STO_CUDA_ENTRY STV_DEFAULT"
_Z16cudamatScaleAddIiPdPiS0_d:
.text._Z16cudamatScaleAddIiPdPiS0_d:
        /* <DEDUP_REMOVED lines=15> */
[----:B------:R-:W-:Y:S01]  /*00f0*/  IMAD.IADD R2, R19, 0x1, -R10 ;  /* 0x0000000113027824 */ /* 0x000fe200078e0a0a */
[----:B------:R-:W-:Y:S01]  /*0100*/  BSSY.RECONVERGENT B0, `(.L_x_64) ;  /* 0x0000019000007945 */ /* 0x000fe20003800200 */
[----:B------:R-:W-:-:S03]  /*0110*/  IMAD.IADD R4, R10, 0x1, -R19 ;  /* 0x000000010a047824 */ /* 0x000fc600078e0a13 */
[----:B------:R-:W-:Y:S02]  /*0120*/  LOP3.LUT P1, R3, R2, 0x3, RZ, 0xc0, !PT ;  /* 0x0000000302037812 */ /* 0x000fe4000782c0ff */
[----:B------:R-:W-:Y:S02]  /*0130*/  ISETP.GT.U32.AND P0, PT, R4, -0x4, PT ;  /* 0xfffffffc0400780c */ /* 0x000fe40003f04070 */
[----:B------:R-:W-:-:S09]  /*0140*/  MOV R2, R10 ;  /* 0x0000000a00027202 */ /* 0x000fd20000000f00 */
[----:B------:R-:W-:Y:S05]  /*0150*/  @!P1 BRA `(.L_x_65) ;  /* 0x00000000004c9947 */ /* 0x000fea0003800000 */
[----:B------:R-:W0:Y:S01]  /*0160*/  LDC.64 R8, c[0x0][0x3a0] ;  /* 0x0000e800ff087b82 */ /* 0x000e220000000a00 */
[----:B------:R-:W-:Y:S02]  /*0170*/  IMAD.MOV R3, RZ, RZ, -R3 ;  /* 0x000000ffff037224 */ /* 0x000fe400078e0a03 */
[----:B------:R-:W-:-:S05]  /*0180*/  IMAD.MOV.U32 R2, RZ, RZ, R10 ;  /* 0x000000ffff027224 */ /* 0x000fca00078e000a */
[----:B------:R-:W1:Y:S08]  /*0190*/  LDC.64 R6, c[0x0][0x388] ;  /* 0x0000e200ff067b82 */ /* 0x000e700000000a00 */
[----:B------:R-:W2:Y:S02]  /*01a0*/  LDC.64 R4, c[0x0][0x390] ;  /* 0x0000e400ff047b82 */ /* 0x000ea40000000a00 */
.L_x_66:
[----:B--2---:R-:W-:-:S06]  /*01b0*/  IMAD.WIDE R10, R2, 0x4, R4 ;  /* 0x00000004020a7825 */ /* 0x004fcc00078e0204 */
[----:B------:R-:W2:Y:S01]  /*01c0*/  LDG.E R11, desc[UR8][R10.64] ;  /* 0x000000080a0b7981 */ /* 0x000ea2000c1e1900 */
[----:B-1----:R-:W-:Y:S01]  /*01d0*/  IMAD.WIDE R16, R2, 0x8, R6 ;  /* 0x0000000802107825 */ /* 0x002fe200078e0206 */
[----:B--2---:R-:W-:-:S13]  /*01e0*/  ISETP.NE.AND P1, PT, R11, R0, PT ;  /* 0x000000000b00720c */ /* 0x004fda0003f25270 */
[----:B------:R-:W0:Y:S02]  /*01f0*/  @P1 LDG.E.64 R12, desc[UR8][R16.64] ;  /* 0x00000008100c1981 */ /* 0x000e24000c1e1b00 */
[----:B0-----:R-:W-:-:S07]  /*0200*/  @P1 DMUL R12, R12, R8 ;  /* 0x000000080c0c1228 */ /* 0x001fce0000000000 */
[----:B------:R3:W-:Y:S04]  /*0210*/  @P1 STG.E.64 desc[UR8][R16.64], R12 ;  /* 0x0000000c10001986 */ /* 0x0007e8000c101b08 */
[----:B------:R-:W2:Y:S01]  /*0220*/  @!P1 LDG.E.64 R14, desc[UR8][R16.64] ;  /* 0x00000008100e9981 */ /* 0x000ea2000c1e1b00 */
[----:B------:R-:W-:Y:S01]  /*0230*/  IADD3 R3, PT, PT, R3, 0x1, RZ ;  /* 0x0000000103037810 */ /* 0x000fe20007ffe0ff */
[----:B------:R-:W-:Y:S01]  /*0240*/  VIADD R2, R2, 0x1 ;  /* 0x0000000102027836 */ /* 0x000fe20000000000 */
[----:B--2---:R-:W-:-:S07]  /*0250*/  @!P1 DFMA R14, R8, R14, 1 ;  /* 0x3ff00000080e942b */ /* 0x004fce000000000e */
[----:B------:R3:W-:Y:S01]  /*0260*/  @!P1 STG.E.64 desc[UR8][R16.64], R14 ;  /* 0x0000000e10009986 */ /* 0x0007e2000c101b08 */
[----:B------:R-:W-:-:S13]  /*0270*/  ISETP.NE.AND P1, PT, R3, RZ, PT ;  /* 0x000000ff0300720c */ /* 0x000fda0003f25270 */
[----:B---3--:R-:W-:Y:S05]  /*0280*/  @P1 BRA `(.L_x_66) ;  /* 0xfffffffc00c81947 */ /* 0x008fea000383ffff */
.L_x_65:
[----:B------:R-:W-:Y:S05]  /*0290*/  BSYNC.RECONVERGENT B0 ;  /* 0x0000000000007941 */ /* 0x000fea0003800200 */
.L_x_64:
[----:B------:R-:W-:Y:S05]  /*02a0*/  @P0 EXIT ;  /* 0x000000000000094d */ /* 0x000fea0003800000 */
[----:B------:R-:W0:Y:S01]  /*02b0*/  LDCU.64 UR6, c[0x0][0x390] ;  /* 0x00007200ff0677ac */ /* 0x000e220008000a00 */
[----:B------:R-:W-:Y:S01]  /*02c0*/  IADD3 R3, PT, PT, -R19, R2, RZ ;  /* 0x0000000213037210 */ /* 0x000fe20007ffe1ff */
[----:B------:R-:W1:Y:S01]  /*02d0*/  LDCU.64 UR4, c[0x0][0x388] ;  /* 0x00007100ff0477ac */ /* 0x000e620008000a00 */
[----:B------:R-:W2:Y:S01]  /*02e0*/  LDCU.64 UR10, c[0x0][0x3a0] ;  /* 0x00007400ff0a77ac */ /* 0x000ea20008000a00 */
[----:B0-----:R-:W-:Y:S02]  /*02f0*/  UIADD3 UR6, UP0, UPT, UR6, 0x8, URZ ;  /* 0x0000000806067890 */ /* 0x001fe4000ff1e0ff */
[----:B-1----:R-:W-:Y:S02]  /*0300*/  UIADD3 UR4, UP1, UPT, UR4, 0x10, URZ ;  /* 0x0000001004047890 */ /* 0x002fe4000ff3e0ff */
[----:B------:R-:W-:Y:S02]  /*0310*/  UIADD3.X UR7, UPT, UPT, URZ, UR7, URZ, UP0, !UPT ;  /* 0x00000007ff077290 */ /* 0x000fe400087fe4ff */
[----:B--2---:R-:W-:-:S12]  /*0320*/  UIADD3.X UR5, UPT, UPT, URZ, UR5, URZ, UP1, !UPT ;  /* 0x00000005ff057290 */ /* 0x004fd80008ffe4ff */
.L_x_67:
[----:B------:R-:W-:Y:S01]  /*0330*/  MOV R9, UR7 ;  /* 0x0000000700097c02 */ /* 0x000fe20008000f00 */
[----:B------:R-:W-:-:S04]  /*0340*/  IMAD.U32 R8, RZ, RZ, UR6 ;  /* 0x00000006ff087e24 */ /* 0x000fc8000f8e00ff */
[----:B------:R-:W-:-:S05]  /*0350*/  IMAD.WIDE R8, R2, 0x4, R8 ;  /* 0x0000000402087825 */ /* 0x000fca00078e0208 */
[----:B------:R-:W2:Y:S01]  /*0360*/  LDG.E R5, desc[UR8][R8.64+-0x8] ;  /* 0xfffff80808057981 */ /* 0x000ea2000c1e1900 */
[----:B------:R-:W-:Y:S01]  /*0370*/  IMAD.U32 R4, RZ, RZ, UR4 ;  /* 0x00000004ff047e24 */ /* 0x000fe2000f8e00ff */
[----:B--2---:R-:W-:Y:S02]  /*0380*/  ISETP.NE.AND P0, PT, R5, R0, PT ;  /* 0x000000000500720c */ /* 0x004fe40003f05270 */
[----:B------:R-:W-:-:S03]  /*0390*/  MOV R5, UR5 ;  /* 0x0000000500057c02 */ /* 0x000fc60008000f00 */
[----:B------:R-:W-:-:S08]  /*03a0*/  IMAD.WIDE R4, R2, 0x8, R4 ;  /* 0x0000000802047825 */ /* 0x000fd000078e0204 */
[----:B------:R-:W2:Y:S01]  /*03b0*/  @!P0 LDG.E.64 R10, desc[UR8][R4.64+-0x10] ;  /* 0xfffff008040a8981 */ /* 0x000ea2000c1e1b00 */
[----:B------:R-:W-:Y:S01]  /*03c0*/  @!P0 IMAD.U32 R6, RZ, RZ, UR10 ;  /* 0x0000000aff068e24 */ /* 0x000fe2000f8e00ff */
[----:B------:R-:W-:-:S06]  /*03d0*/  @!P0 MOV R7, UR11 ;  /* 0x0000000b00078c02 */ /* 0x000fcc0008000f00 */
[----:B--2---:R-:W-:-:S07]  /*03e0*/  @!P0 DFMA R10, R10, R6, 1 ;  /* 0x3ff000000a0a842b */ /* 0x004fce0000000006 */
[----:B------:R0:W-:Y:S04]  /*03f0*/  @!P0 STG.E.64 desc[UR8][R4.64+-0x10], R10 ;  /* 0xfffff00a04008986 */ /* 0x0001e8000c101b08 */
[----:B------:R-:W2:Y:S01]  /*0400*/  @P0 LDG.E.64 R12, desc[UR8][R4.64+-0x10] ;  /* 0xfffff008040c0981 */ /* 0x000ea2000c1e1b00 */
[----:B------:R-:W-:Y:S01]  /*0410*/  @P0 IMAD.U32 R6, RZ, RZ, UR10 ;  /* 0x0000000aff060e24 */ /* 0x000fe2000f8e00ff */
[----:B------:R-:W-:-:S06]  /*0420*/  @P0 MOV R7, UR11 ;  /* 0x0000000b00070c02 */ /* 0x000fcc0008000f00 */
[----:B--2---:R-:W-:-:S07]  /*0430*/  @P0 DMUL R12, R6, R12 ;  /* 0x0000000c060c0228 */ /* 0x004fce0000000000 */
[----:B------:R1:W-:Y:S04]  /*0440*/  @P0 STG.E.64 desc[UR8][R4.64+-0x10], R12 ;  /* 0xfffff00c04000986 */ /* 0x0003e8000c101b08 */
[----:B------:R-:W2:Y:S02]  /*0450*/  LDG.E R15, desc[UR8][R8.64+-0x4] ;  /* 0xfffffc08080f7981 */ /* 0x000ea4000c1e1900 */
[----:B--2---:R-:W-:-:S13]  /*0460*/  ISETP.NE.AND P0, PT, R15, R0, PT ;  /* 0x000000000f00720c */ /* 0x004fda0003f05270 */
[----:B------:R-:W2:Y:S02]  /*0470*/  @P0 LDG.E.64 R14, desc[UR8][R4.64+-0x8] ;  /* 0xfffff808040e0981 */ /* 0x000ea4000c1e1b00 */
[----:B--2---:R-:W-:-:S07]  /*0480*/  @P0 DMUL R14, R14, R6 ;  /* 0x000000060e0e0228 */ /* 0x004fce0000000000 */
[----:B------:R2:W-:Y:S04]  /*0490*/  @P0 STG.E.64 desc[UR8][R4.64+-0x8], R14 ;  /* 0xfffff80e04000986 */ /* 0x0005e8000c101b08 */
[----:B------:R-:W0:Y:S02]  /*04a0*/  @!P0 LDG.E.64 R16, desc[UR8][R4.64+-0x8] ;  /* 0xfffff80804108981 */ /* 0x000e24000c1e1b00 */
[----:B0-----:R-:W-:-:S07]  /*04b0*/  @!P0 DFMA R10, R6, R16, 1 ;  /* 0x3ff00000060a842b */ /* 0x001fce0000000010 */
[----:B------:R0:W-:Y:S04]  /*04c0*/  @!P0 STG.E.64 desc[UR8][R4.64+-0x8], R10 ;  /* 0xfffff80a04008986 */ /* 0x0001e8000c101b08 */
[----:B------:R-:W3:Y:S02]  /*04d0*/  LDG.E R17, desc[UR8][R8.64] ;  /* 0x0000000808117981 */ /* 0x000ee4000c1e1900 */
[----:B---3--:R-:W-:-:S13]  /*04e0*/  ISETP.NE.AND P0, PT, R17, R0, PT ;  /* 0x000000001100720c */ /* 0x008fda0003f05270 */
[----:B-1----:R-:W3:Y:S02]  /*04f0*/  @P0 LDG.E.64 R12, desc[UR8][R4.64] ;  /* 0x00000008040c0981 */ /* 0x002ee4000c1e1b00 */
[----:B---3--:R-:W-:-:S07]  /*0500*/  @P0 DMUL R12, R12, R6 ;  /* 0x000000060c0c0228 */ /* 0x008fce0000000000 */
[----:B------:R1:W-:Y:S04]  /*0510*/  @P0 STG.E.64 desc[UR8][R4.64], R12 ;  /* 0x0000000c04000986 */ /* 0x0003e8000c101b08 */
[----:B------:R-:W3:Y:S02]  /*0520*/  @!P0 LDG.E.64 R16, desc[UR8][R4.64] ;  /* 0x0000000804108981 */ /* 0x000ee4000c1e1b00 */
[----:B---3--:R-:W-:-:S07]  /*0530*/  @!P0 DFMA R16, R6, R16, 1 ;  /* 0x3ff000000610842b */ /* 0x008fce0000000010 */
[----:B------:R1:W-:Y:S04]  /*0540*/  @!P0 STG.E.64 desc[UR8][R4.64], R16 ;  /* 0x0000001004008986 */ /* 0x0003e8000c101b08 */
[----:B--2---:R-:W2:Y:S02]  /*0550*/  LDG.E R15, desc[UR8][R8.64+0x4] ;  /* 0x00000408080f7981 */ /* 0x004ea4000c1e1900 */
[----:B--2---:R-:W-:-:S13]  /*0560*/  ISETP.NE.AND P0, PT, R15, R0, PT ;  /* 0x000000000f00720c */ /* 0x004fda0003f05270 */
[----:B0-----:R-:W2:Y:S02]  /*0570*/  @P0 LDG.E.64 R10, desc[UR8][R4.64+0x8] ;  /* 0x00000808040a0981 */ /* 0x001ea4000c1e1b00 */
[----:B--2---:R-:W-:-:S07]  /*0580*/  @P0 DMUL R10, R10, R6 ;  /* 0x000000060a0a0228 */ /* 0x004fce0000000000 */
[----:B------:R1:W-:Y:S04]  /*0590*/  @P0 STG.E.64 desc[UR8][R4.64+0x8], R10 ;  /* 0x0000080a04000986 */ /* 0x0003e8000c101b08 */
[----:B------:R-:W2:Y:S01]  /*05a0*/  @!P0 LDG.E.64 R14, desc[UR8][R4.64+0x8] ;  /* 0x00000808040e8981 */ /* 0x000ea2000c1e1b00 */
[----:B------:R-:W-:Y:S01]  /*05b0*/  VIADD R3, R3, 0x4 ;  /* 0x0000000403037836 */ /* 0x000fe20000000000 */
[----:B------:R-:W-:Y:S01]  /*05c0*/  IADD3 R2, PT, PT, R2, 0x4, RZ ;  /* 0x0000000402027810 */ /* 0x000fe20007ffe0ff */
[----:B--2---:R-:W-:-:S07]  /*05d0*/  @!P0 DFMA R6, R6, R14, 1 ;  /* 0x3ff000000606842b */ /* 0x004fce000000000e */
[----:B------:R1:W-:Y:S01]  /*05e0*/  @!P0 STG.E.64 desc[UR8][R4.64+0x8], R6 ;  /* 0x0000080604008986 */ /* 0x0003e2000c101b08 */
[----:B------:R-:W-:-:S13]  /*05f0*/  ISETP.NE.AND P0, PT, R3, RZ, PT ;  /* 0x000000ff0300720c */ /* 0x000fda0003f05270 */
[----:B-1----:R-:W-:Y:S05]  /*0600*/  @P0 BRA `(.L_x_67) ;  /* 0xfffffffc00480947 */ /* 0x002fea000383ffff */
[----:B------:R-:W-:Y:S05]  /*0610*/  EXIT ;  /* 0x000000000000794d */ /* 0x000fea0003800000 */
.L_x_68:
        /* <DEDUP_REMOVED lines=14> */
.L_x_83:


//--------------------- .nv.shared._Z10cudascaleyPddi --------------------------
	.section	.nv.shared._Z10cudascaleyPddi,"aw",@nobits
	.sectionflags	@""
	.align	16
	.zero		1024


//--------------------- .nv.shared.reserved.0     --------------------------
	.section	.nv.shared.reserved.0,"aw",@nobits
	.weak		__nv_reservedSMEM_offset_0_alias
	.size		__nv_reservedSMEM_offset_0_alias, 0, 64
	.other		__nv_reservedSMEM_offset_0_alias,@"STO_CUDA_RESERVED_SHARED STV_DEFAULT"
__nv_reservedSMEM_offset_0_alias:
	.zero		0
	.zero		64


//--------------------- .nv.shared._Z15cudaDVWRMS_NormPdS_S_j --------------------------
	.section	.nv.shared._Z15cudaDVWRMS_NormPdS_S_j,"aw",@nobits
	.sectionflags	@""
	.align	16
	.zero		1024


//--------------------- .nv.shared._Z8cudaaxpyPdS_di --------------------------
	.section	.nv.shared._Z8cudaaxpyPdS_di,"aw",@nobits
	.sectionflags	@""
	.align	16
	.zero		1024


//--------------------- .nv.shared._Z10cudazaxpbyPdS_S_ddi --------------------------
	.section	.nv.shared._Z10cudazaxpbyPdS_S_ddi,"aw",@nobits
	.sectionflags	@""
	.align	16
	.zero		1024


//--------------------- .nv.shared._Z10cudamultxyPdS_S_i --------------------------
	.section	.nv.shared._Z10cudamultxyPdS_S_i,"aw",@nobits
	.sectionflags	@""
	.align	16
	.zero		1024


//--------------------- .nv.shared._Z12cudazaxpbypcPdS_S_ddi --------------------------
	.section	.nv.shared._Z12cudazaxpbypcPdS_S_ddi,"aw",@nobits
	.sectionflags	@""
	.align	16
	.zero		1024


//--------------------- .nv.shared._Z9cudadotxyPdS_S_j --------------------------
	.section	.nv.shared._Z9cudadotxyPdS_S_j,"aw",@nobits
	.sectionflags	@""
	.align	16
	.zero		1024


//--------------------- .nv.shared._Z12cudayequalsxPdS_i --------------------------
	.section	.nv.shared._Z12cudayequalsxPdS_i,"aw",@nobits
	.sectionflags	@""
	.align	16
	.zero		1024


//--------------------- .nv.shared._Z9cudaaxpbyPdS_ddi --------------------------
	.section	.nv.shared._Z9cudaaxpbyPdS_ddi,"aw",@nobits
	.sectionflags	@""
	.align	16
	.zero		1024


//--------------------- .nv.shared._Z11cudaSpmvCSCPdS_iS_PiS0_ --------------------------
	.section	.nv.shared._Z11cudaSpmvCSCPdS_iS_PiS0_,"aw",@nobits
	.sectionflags	@""
	.align	16
	.zero		1024


//--------------------- .nv.shared._Z11cudaSpmvCSRPdS_iS_PiS0_ --------------------------
	.section	.nv.shared._Z11cudaSpmvCSRPdS_iS_PiS0_,"aw",@nobits
	.sectionflags	@""
	.align	16
	.zero		1024


//--------------------- .nv.shared._Z12cudasetconstPddi --------------------------
	.section	.nv.shared._Z12cudasetconstPddi,"aw",@nobits
	.sectionflags	@""
	.align	16
	.zero		1024


//--------------------- .nv.shared._Z15cudadiagprecondiPdPiS0_S_ --------------------------
	.section	.nv.shared._Z15cudadiagprecondiPdPiS0_S_,"aw",@nobits
	.sectionflags	@""
	.align	16
	.zero		1024


//--------------------- .nv.shared._Z16cudamatScaleAddIiPdPiS0_d --------------------------
	.section	.nv.shared._Z16cudamatScaleAddIiPdPiS0_d,"aw",@nobits
	.sectionflags	@""
	.align	16
	.zero		1024


//--------------------- .nv.constant0._Z10cudascaleyPddi --------------------------
	.section	.nv.constant0._Z10cudascaleyPddi,"a",@progbits
	.sectionflags	@""
	.align	4
.nv.constant0._Z10cudascaleyPddi:
	.zero		916


//--------------------- .nv.constant0._Z15cudaDVWRMS_NormPdS_S_j --------------------------
	.section	.nv.constant0._Z15cudaDVWRMS_NormPdS_S_j,"a",@progbits
	.sectionflags	@""
	.align	4
.nv.constant0._Z15cudaDVWRMS_NormPdS_S_j:
	.zero		924


//--------------------- .nv.constant0._Z8cudaaxpyPdS_di --------------------------
	.section	.nv.constant0._Z8cudaaxpyPdS_di,"a",@progbits
	.sectionflags	@""
	.align	4
.nv.constant0._Z8cudaaxpyPdS_di:
	.zero		924


//--------------------- .nv.constant0._Z10cudazaxpbyPdS_S_ddi --------------------------
	.section	.nv.constant0._Z10cudazaxpbyPdS_S_ddi,"a",@progbits
	.sectionflags	@""
	.align	4
.nv.constant0._Z10cudazaxpbyPdS_S_ddi:
	.zero		940


//--------------------- .nv.constant0._Z10cudamultxyPdS_S_i --------------------------
	.section	.nv.constant0._Z10cudamultxyPdS_S_i,"a",@progbits
	.sectionflags	@""
	.align	4
.nv.constant0._Z10cudamultxyPdS_S_i:
	.zero		924


//--------------------- .nv.constant0._Z12cudazaxpbypcPdS_S_ddi --------------------------
	.section	.nv.constant0._Z12cudazaxpbypcPdS_S_ddi,"a",@progbits
	.sectionflags	@""
	.align	4
.nv.constant0._Z12cudazaxpbypcPdS_S_ddi:
	.zero		940


//--------------------- .nv.constant0._Z9cudadotxyPdS_S_j --------------------------
	.section	.nv.constant0._Z9cudadotxyPdS_S_j,"a",@progbits
	.sectionflags	@""
	.align	4
.nv.constant0._Z9cudadotxyPdS_S_j:
	.zero		924


//--------------------- .nv.constant0._Z12cudayequalsxPdS_i --------------------------
	.section	.nv.constant0._Z12cudayequalsxPdS_i,"a",@progbits
	.sectionflags	@""
	.align	4
.nv.constant0._Z12cudayequalsxPdS_i:
	.zero		916


//--------------------- .nv.constant0._Z9cudaaxpbyPdS_ddi --------------------------
	.section	.nv.constant0._Z9cudaaxpbyPdS_ddi,"a",@progbits
	.sectionflags	@""
	.align	4
.nv.constant0._Z9cudaaxpbyPdS_ddi:
	.zero		932


//--------------------- .nv.constant0._Z11cudaSpmvCSCPdS_iS_PiS0_ --------------------------
	.section	.nv.constant0._Z11cudaSpmvCSCPdS_iS_PiS0_,"a",@progbits
	.sectionflags	@""
	.align	4
.nv.constant0._Z11cudaSpmvCSCPdS_iS_PiS0_:
	.zero		944


//--------------------- .nv.constant0._Z11cudaSpmvCSRPdS_iS_PiS0_ --------------------------
	.section	.nv.constant0._Z11cudaSpmvCSRPdS_iS_PiS0_,"a",@progbits
	.sectionflags	@""
	.align	4
.nv.constant0._Z11cudaSpmvCSRPdS_iS_PiS0_:
	.zero		944


//--------------------- .nv.constant0._Z12cudasetconstPddi --------------------------
	.section	.nv.constant0._Z12cudasetconstPddi,"a",@progbits
	.sectionflags	@""
	.align	4
.nv.constant0._Z12cudasetconstPddi:
	.zero		916


//--------------------- .nv.constant0._Z15cudadiagprecondiPdPiS0_S_ --------------------------
	.section	.nv.constant0._Z15cudadiagprecondiPdPiS0_S_,"a",@progbits
	.sectionflags	@""
	.align	4
.nv.constant0._Z15cudadiagprecondiPdPiS0_S_:
	.zero		936


//--------------------- .nv.constant0._Z16cudamatScaleAddIiPdPiS0_d --------------------------
	.section	.nv.constant0._Z16cudamatScaleAddIiPdPiS0_d,"a",@progbits
	.sectionflags	@""
	.align	4
.nv.constant0._Z16cudamatScaleAddIiPdPiS0_d:
	.zero		936


//--------------------- SYMBOLS --------------------------

	.type		.nv.reservedSmem.offset0,@object
	.size		.nv.reservedSmem.offset0,0x4
	.type		.nv.reservedSmem.cap,@object
	.size		.nv.reservedSmem.cap,0x4
